	.target	sm_90a

	.elftype	@"ET_EXEC"


//--------------------- .note.nv.tkinfo           --------------------------
	.section	.note.nv.tkinfo,"",@"SHT_NOTE"
	.sectionflags	@"SHF_NOTE_NV_TKINFO"
	.tkinfo
        /*0018*/ 	.word	0x00000002
        /*0030*/ 	.string	""
        /*0030*/ 	.string	"ptxas"
        /*0030*/ 	.string	"Cuda compilation tools, release 13.0, V13.0.88"
        /*0030*/ 	.string	"Build cuda_13.0.r13.0/compiler.36424714_0"
        /*0030*/ 	.string	"-arch sm_90a -m 64 "



//--------------------- .note.nv.cuinfo           --------------------------
	.section	.note.nv.cuinfo,"",@"SHT_NOTE"
	.sectionflags	@"SHF_NOTE_NV_CUINFO"
        /*0018*/ 	.short	0x0002
        /*001a*/ 	.short	0x005a
        /*001c*/ 	.short	0x0082
	.zero		2


//--------------------- .nv.info                  --------------------------
	.section	.nv.info,"",@"SHT_CUDA_INFO"
	.align	4


	//----- nvinfo : EIATTR_REGCOUNT
	.align		4
        /*0000*/ 	.byte	0x04, 0x2f
        /*0002*/ 	.short	(.L_15 - .L_14)
	.align		4
.L_14:
        /*0004*/ 	.word	index@(_ZN7cutlass13device_kernelINS_4gemm6kernel13GemmUniversalIN4cute5tupleIJiiiiEEENS1_10collective13CollectiveMmaINS1_34MainloopSm90TmaGmmaWarpSpecializedILi5ENS5_IJNS4_1CILi2EEESB_NSA_ILi1EEEEEENS1_35KernelTmaWarpSpecializedCooperativeEEENS5_IJNSA_ILi256EEESG_NSA_ILi32EEEEEENS_10tfloat32_tENS5_IJlSC_lEEESJ_SK_NS4_8TiledMMAINS4_8MMA_AtomIJNS4_4SM904GMMA30MMA_64x256x8_F32TF32TF32_SS_TNILNSO_7ScaleInE1ELSQ_1EEEEEENS4_6LayoutINS5_IJSB_SC_SC_EEENS5_IJSC_NSA_ILi0EEESV_EEEEENS5_IJNS4_10UnderscoreESY_SY_EEEEENS4_23SM90_TMA_LOAD_MULTICASTENS4_14ComposedLayoutINS4_7SwizzleILi3ELi4ELi3EEENS4_18smem_ptr_flag_bitsILi32EEENST_INS5_IJNSA_ILi8EEESH_EEENS5_IJSH_SC_EEEEEEEvNS4_8identityES11_S1B_vS1C_EENS_8epilogue10collective6detail29Sm90TmaWarpSpecializedAdapterINS1F_15DefaultEpilogueISJ_SK_SK_NS1E_6thread17LinearCombinationISJ_Li1EffLNS1J_9ScaleType4KindE0ELNS_15FloatRoundStyleE2ESJ_EENS1_15EpilogueDefaultEEEEEvvEEEEvNT_6ParamsE)
        /*0008*/ 	.word	0x000000a8


	//----- nvinfo : EIATTR_FRAME_SIZE
	.align		4
.L_15:
        /*000c*/ 	.byte	0x04, 0x11
        /*000e*/ 	.short	(.L_17 - .L_16)
	.align		4
.L_16:
        /*0010*/ 	.word	index@(_ZN7cutlass13device_kernelINS_4gemm6kernel13GemmUniversalIN4cute5tupleIJiiiiEEENS1_10collective13CollectiveMmaINS1_34MainloopSm90TmaGmmaWarpSpecializedILi5ENS5_IJNS4_1CILi2EEESB_NSA_ILi1EEEEEENS1_35KernelTmaWarpSpecializedCooperativeEEENS5_IJNSA_ILi256EEESG_NSA_ILi32EEEEEENS_10tfloat32_tENS5_IJlSC_lEEESJ_SK_NS4_8TiledMMAINS4_8MMA_AtomIJNS4_4SM904GMMA30MMA_64x256x8_F32TF32TF32_SS_TNILNSO_7ScaleInE1ELSQ_1EEEEEENS4_6LayoutINS5_IJSB_SC_SC_EEENS5_IJSC_NSA_ILi0EEESV_EEEEENS5_IJNS4_10UnderscoreESY_SY_EEEEENS4_23SM90_TMA_LOAD_MULTICASTENS4_14ComposedLayoutINS4_7SwizzleILi3ELi4ELi3EEENS4_18smem_ptr_flag_bitsILi32EEENST_INS5_IJNSA_ILi8EEESH_EEENS5_IJSH_SC_EEEEEEEvNS4_8identityES11_S1B_vS1C_EENS_8epilogue10collective6detail29Sm90TmaWarpSpecializedAdapterINS1F_15DefaultEpilogueISJ_SK_SK_NS1E_6thread17LinearCombinationISJ_Li1EffLNS1J_9ScaleType4KindE0ELNS_15FloatRoundStyleE2ESJ_EENS1_15EpilogueDefaultEEEEEvvEEEEvNT_6ParamsE)
        /*0014*/ 	.word	0x00000788


	//----- nvinfo : EIATTR_MIN_STACK_SIZE
	.align		4
.L_17:
        /*0018*/ 	.byte	0x04, 0x12
        /*001a*/ 	.short	(.L_19 - .L_18)
	.align		4
.L_18:
        /*001c*/ 	.word	index@(_ZN7cutlass13device_kernelINS_4gemm6kernel13GemmUniversalIN4cute5tupleIJiiiiEEENS1_10collective13CollectiveMmaINS1_34MainloopSm90TmaGmmaWarpSpecializedILi5ENS5_IJNS4_1CILi2EEESB_NSA_ILi1EEEEEENS1_35KernelTmaWarpSpecializedCooperativeEEENS5_IJNSA_ILi256EEESG_NSA_ILi32EEEEEENS_10tfloat32_tENS5_IJlSC_lEEESJ_SK_NS4_8TiledMMAINS4_8MMA_AtomIJNS4_4SM904GMMA30MMA_64x256x8_F32TF32TF32_SS_TNILNSO_7ScaleInE1ELSQ_1EEEEEENS4_6LayoutINS5_IJSB_SC_SC_EEENS5_IJSC_NSA_ILi0EEESV_EEEEENS5_IJNS4_10UnderscoreESY_SY_EEEEENS4_23SM90_TMA_LOAD_MULTICASTENS4_14ComposedLayoutINS4_7SwizzleILi3ELi4ELi3EEENS4_18smem_ptr_flag_bitsILi32EEENST_INS5_IJNSA_ILi8EEESH_EEENS5_IJSH_SC_EEEEEEEvNS4_8identityES11_S1B_vS1C_EENS_8epilogue10collective6detail29Sm90TmaWarpSpecializedAdapterINS1F_15DefaultEpilogueISJ_SK_SK_NS1E_6thread17LinearCombinationISJ_Li1EffLNS1J_9ScaleType4KindE0ELNS_15FloatRoundStyleE2ESJ_EENS1_15EpilogueDefaultEEEEEvvEEEEvNT_6ParamsE)
        /*0020*/ 	.word	0x00000788
.L_19:


//--------------------- .nv.compat                --------------------------
	.section	.nv.compat,"",@"SHT_CUDA_COMPAT_INFO"
	.align	4
        /*0000*/ 	.byte	0x02, 0x09, 0x01, 0x00, 0x02, 0x02, 0x04, 0x00, 0x02, 0x05, 0x05, 0x00, 0x03, 0x07, 0x01, 0x01
        /*0010*/ 	.byte	0x02, 0x03, 0x01, 0x00, 0x02, 0x06, 0x01, 0x00, 0x04, 0x0b, 0x08, 0x00, 0x00, 0x00, 0x00, 0x00
        /*0020*/ 	.byte	0x00, 0x00, 0x00, 0x00


//--------------------- .nv.info._ZN7cutlass13device_kernelINS_4gemm6kernel13GemmUniversalIN4cute5tupleIJiiiiEEENS1_10collective13CollectiveMmaINS1_34MainloopSm90TmaGmmaWarpSpecializedILi5ENS5_IJNS4_1CILi2EEESB_NSA_ILi1EEEEEENS1_35KernelTmaWarpSpecializedCooperativeEEENS5_IJNSA_ILi256EEESG_NSA_ILi32EEEEEENS_10tfloat32_tENS5_IJlSC_lEEESJ_SK_NS4_8TiledMMAINS4_8MMA_AtomIJNS4_4SM904GMMA30MMA_64x256x8_F32TF32TF32_SS_TNILNSO_7ScaleInE1ELSQ_1EEEEEENS4_6LayoutINS5_IJSB_SC_SC_EEENS5_IJSC_NSA_ILi0EEESV_EEEEENS5_IJNS4_10UnderscoreESY_SY_EEEEENS4_23SM90_TMA_LOAD_MULTICASTENS4_14ComposedLayoutINS4_7SwizzleILi3ELi4ELi3EEENS4_18smem_ptr_flag_bitsILi32EEENST_INS5_IJNSA_ILi8EEESH_EEENS5_IJSH_SC_EEEEEEEvNS4_8identityES11_S1B_vS1C_EENS_8epilogue10collective6detail29Sm90TmaWarpSpecializedAdapterINS1F_15DefaultEpilogueISJ_SK_SK_NS1E_6thread17LinearCombinationISJ_Li1EffLNS1J_9ScaleType4KindE0ELNS_15FloatRoundStyleE2ESJ_EENS1_15EpilogueDefaultEEEEEvvEEEEvNT_6ParamsE --------------------------
	.section	.nv.info._ZN7cutlass13device_kernelINS_4gemm6kernel13GemmUniversalIN4cute5tupleIJiiiiEEENS1_10collective13CollectiveMmaINS1_34MainloopSm90TmaGmmaWarpSpecializedILi5ENS5_IJNS4_1CILi2EEESB_NSA_ILi1EEEEEENS1_35KernelTmaWarpSpecializedCooperativeEEENS5_IJNSA_ILi256EEESG_NSA_ILi32EEEEEENS_10tfloat32_tENS5_IJlSC_lEEESJ_SK_NS4_8TiledMMAINS4_8MMA_AtomIJNS4_4SM904GMMA30MMA_64x256x8_F32TF32TF32_SS_TNILNSO_7ScaleInE1ELSQ_1EEEEEENS4_6LayoutINS5_IJSB_SC_SC_EEENS5_IJSC_NSA_ILi0EEESV_EEEEENS5_IJNS4_10UnderscoreESY_SY_EEEEENS4_23SM90_TMA_LOAD_MULTICASTENS4_14ComposedLayoutINS4_7SwizzleILi3ELi4ELi3EEENS4_18smem_ptr_flag_bitsILi32EEENST_INS5_IJNSA_ILi8EEESH_EEENS5_IJSH_SC_EEEEEEEvNS4_8identityES11_S1B_vS1C_EENS_8epilogue10collective6detail29Sm90TmaWarpSpecializedAdapterINS1F_15DefaultEpilogueISJ_SK_SK_NS1E_6thread17LinearCombinationISJ_Li1EffLNS1J_9ScaleType4KindE0ELNS_15FloatRoundStyleE2ESJ_EENS1_15EpilogueDefaultEEEEEvvEEEEvNT_6ParamsE,"",@"SHT_CUDA_INFO"
	.sectionflags	@""
	.align	4


	//----- nvinfo : EIATTR_CUDA_API_VERSION
	.align		4
        /*0000*/ 	.byte	0x04, 0x37
        /*0002*/ 	.short	(.L_21 - .L_20)
.L_20:
        /*0004*/ 	.word	0x00000082


	//----- nvinfo : EIATTR_KPARAM_INFO
	.align		4
.L_21:
        /*0008*/ 	.byte	0x04, 0x17
        /*000a*/ 	.short	(.L_23 - .L_22)
.L_22:
        /*000c*/ 	.word	0x00000000
        /*0010*/ 	.short	0x0000
        /*0012*/ 	.short	0x0070
        /*0014*/ 	.byte	0x00, 0xf0, 0x01, 0x10


	//----- nvinfo : EIATTR_SPARSE_MMA_MASK
	.align		4
.L_23:
        /*0018*/ 	.byte	0x03, 0x50
        /*001a*/ 	.short	0x0000


	//----- nvinfo : EIATTR_MAXREG_COUNT
	.align		4
        /*001c*/ 	.byte	0x03, 0x1b
        /*001e*/ 	.short	0x00a8


	//----- nvinfo : EIATTR_NUM_BARRIERS
	.align		4
        /*0020*/ 	.byte	0x02, 0x4c
        /*0022*/ 	.byte	0x01
	.zero		1


	//----- nvinfo : EIATTR_EXTERNS
	.align		4
        /*0024*/ 	.byte	0x04, 0x0f
        /*0026*/ 	.short	(.L_25 - .L_24)


	//   ....[0]....
	.align		4
.L_24:
        /*0028*/ 	.word	index@(__assertfail)


	//----- nvinfo : EIATTR_ANNOTATIONS
	.align		4
.L_25:
        /*002c*/ 	.byte	0x04, 0x55
        /*002e*/ 	.short	(.L_27 - .L_26)


	//   ....[0]....
.L_26:
        /*0030*/ 	.word	0x00000001
        /*0034*/ 	.byte	0x20, 0x0a, 0x00, 0x00, 0x01, 0x00, 0x00, 0x00, 0x30, 0x0a, 0x00, 0x00, 0x01, 0x00, 0x00, 0x00
        /* <DEDUP_REMOVED lines=716> */
        /*2d04*/ 	.byte	0x20, 0xa9, 0x01, 0x00, 0x01, 0x00, 0x00, 0x00, 0x40, 0xa9, 0x01, 0x00


	//----- nvinfo : EIATTR_MERCURY_ISA_VERSION
	.align		4
.L_27:
        /*2d10*/ 	.byte	0x03, 0x5f
        /*2d12*/ 	.short	0x0101


	//----- nvinfo : EIATTR_INT_WARP_WIDE_INSTR_OFFSETS
	.align		4
        /*2d14*/ 	.byte	0x04, 0x31
        /*2d16*/ 	.short	(.L_29 - .L_28)


	//   ....[0]....
.L_28:
        /*2d18*/ 	.word	0x000005a0


	//   ....[1]....
        /*2d1c*/ 	.word	0x000005b0


	//   ....[2]....
        /*2d20*/ 	.word	0x00000720


	//----- nvinfo : EIATTR_COOP_GROUP_MASK_REGIDS
	.align		4
.L_29:
        /*2d24*/ 	.byte	0x04, 0x29
        /*2d26*/ 	.short	(.L_31 - .L_30)


	//   ....[0]....
.L_30:
        /*2d28*/ 	.word	0xffffffff


	//   ....[1]....
        /*2d2c*/ 	.word	0xffffffff


	//   ....[2]....
        /*2d30*/ 	.word	0xffffffff


	//   ....[3]....
        /*2d34*/ 	.word	0xffffffff


	//   ....[4]....
        /*2d38*/ 	.word	0xffffffff


	//   ....[5]....
        /*2d3c*/ 	.word	0xffffffff


	//----- nvinfo : EIATTR_COOP_GROUP_INSTR_OFFSETS
	.align		4
.L_31:
        /*2d40*/ 	.byte	0x04, 0x28
        /*2d42*/ 	.short	(.L_33 - .L_32)


	//   ....[0]....
.L_32:
        /*2d44*/ 	.word	0x00000070


	//   ....[1]....
        /*2d48*/ 	.word	0x00000080


	//   ....[2]....
        /*2d4c*/ 	.word	0x000001a0


	//   ....[3]....
        /*2d50*/ 	.word	0x000003f0


	//   ....[4]....
        /*2d54*/ 	.word	0x00000860


	//   ....[5]....
        /*2d58*/ 	.word	0x00001430


	//----- nvinfo : EIATTR_REG_RECONFIG
	.align		4
.L_33:
        /*2d5c*/ 	.byte	0x01, 0x54
	.zero		2


	//----- nvinfo : EIATTR_SYSCALL_OFFSETS
	.align		4
        /*2d60*/ 	.byte	0x04, 0x46
        /*2d62*/ 	.short	(.L_35 - .L_34)


	//   ....[0]....
.L_34:
        /*2d64*/ 	.word	0x000015e0


	//----- nvinfo : EIATTR_MBARRIER_INSTR_OFFSETS
	.align		4
.L_35:
        /*2d68*/ 	.byte	0x04, 0x39
        /*2d6a*/ 	.short	(.L_37 - .L_36)


	//   ....[0]....
.L_36:
        /*2d6c*/ 	.word	0x00000320
        /*2d70*/ 	.word	0x000000ff
        /*2d74*/ 	.word	0x00000000
        /*2d78*/ 	.short	0x0100
        /*2d7a*/ 	.byte	0x08
	.zero		1


	//   ....[1]....
        /*2d7c*/ 	.word	0x00000330
        /*2d80*/ 	.word	0x000000ff
        /*2d84*/ 	.word	0x00000028
        /*2d88*/ 	.short	0x0100
        /*2d8a*/ 	.byte	0x08
	.zero		1


	//   ....[2]....
        /*2d8c*/ 	.word	0x00000340
        /*2d90*/ 	.word	0x000000ff
        /*2d94*/ 	.word	0x00000008
        /*2d98*/ 	.short	0x0100
        /*2d9a*/ 	.byte	0x08
	.zero		1


	//   ....[3]....
        /*2d9c*/ 	.word	0x00000350
        /*2da0*/ 	.word	0x000000ff
        /*2da4*/ 	.word	0x00000030
        /*2da8*/ 	.short	0x0100
        /*2daa*/ 	.byte	0x08
	.zero		1


	//   ....[4]....
        /*2dac*/ 	.word	0x00000360
        /*2db0*/ 	.word	0x000000ff
        /*2db4*/ 	.word	0x00000010
        /*2db8*/ 	.short	0x0100
        /*2dba*/ 	.byte	0x08
	.zero		1


	//   ....[5]....
        /*2dbc*/ 	.word	0x00000370
        /*2dc0*/ 	.word	0x000000ff
        /*2dc4*/ 	.word	0x00000038
        /*2dc8*/ 	.short	0x0100
        /*2dca*/ 	.byte	0x08
	.zero		1


	//   ....[6]....
        /*2dcc*/ 	.word	0x00000380
        /*2dd0*/ 	.word	0x000000ff
        /*2dd4*/ 	.word	0x00000018
        /*2dd8*/ 	.short	0x0100
        /*2dda*/ 	.byte	0x08
	.zero		1


	//   ....[7]....
        /*2ddc*/ 	.word	0x00000390
        /*2de0*/ 	.word	0x000000ff
        /*2de4*/ 	.word	0x00000040
        /*2de8*/ 	.short	0x0100
        /*2dea*/ 	.byte	0x08
	.zero		1


	//   ....[8]....
        /*2dec*/ 	.word	0x000003a0
        /*2df0*/ 	.word	0x000000ff
        /*2df4*/ 	.word	0x00000020
        /*2df8*/ 	.short	0x0100
        /*2dfa*/ 	.byte	0x08
	.zero		1


	//   ....[9]....
        /*2dfc*/ 	.word	0x000003b0
        /*2e00*/ 	.word	0x000000ff
        /*2e04*/ 	.word	0x00000048
        /*2e08*/ 	.short	0x0100
        /*2e0a*/ 	.byte	0x08
	.zero		1


	//   ....[10]....
        /*2e0c*/ 	.word	0x00000790
        /*2e10*/ 	.word	0x000000ff
        /*2e14*/ 	.word	0x00000060
        /*2e18*/ 	.short	0x0100
        /*2e1a*/ 	.byte	0x06
	.zero		1


	//   ....[11]....
        /*2e1c*/ 	.word	0x000007c0
        /*2e20*/ 	.word	0x000000ff
        /*2e24*/ 	.word	0x00000068
        /*2e28*/ 	.short	0x0100
        /*2e2a*/ 	.byte	0x06
	.zero		1


	//   ....[12]....
        /*2e2c*/ 	.word	0x000016c0
        /*2e30*/ 	.word	0x00000004
        /*2e34*/ 	.word	0x00000000
        /*2e38*/ 	.short	0x010a
        /*2e3a*/ 	.byte	0x3f
	.zero		1


	//   ....[13]....
        /*2e3c*/ 	.word	0x00001700
        /*2e40*/ 	.word	0x00000004
        /*2e44*/ 	.word	0x00000000
        /*2e48*/ 	.short	0x010a
        /*2e4a*/ 	.byte	0x3f
	.zero		1


	//   ....[14]....
        /*2e4c*/ 	.word	0x00004d50
        /*2e50*/ 	.word	0x00000004
        /*2e54*/ 	.word	0x00000000
        /*2e58*/ 	.short	0x010a
        /*2e5a*/ 	.byte	0x3f
	.zero		1


	//   ....[15]....
        /*2e5c*/ 	.word	0x00004d90
        /*2e60*/ 	.word	0x00000004
        /*2e64*/ 	.word	0x00000000
        /*2e68*/ 	.short	0x010a
        /*2e6a*/ 	.byte	0x3f
	.zero		1


	//   ....[16]....
        /*2e6c*/ 	.word	0x00008e80
        /*2e70*/ 	.word	0x00000004
        /*2e74*/ 	.word	0x00000000
        /*2e78*/ 	.short	0x0101
        /*2e7a*/ 	.byte	0x3f
	.zero		1


	//   ....[17]....
        /*2e7c*/ 	.word	0x000090a0
        /*2e80*/ 	.word	0x00000000
        /*2e84*/ 	.word	0x00000000
        /*2e88*/ 	.short	0x0101
        /*2e8a*/ 	.byte	0x3f
	.zero		1


	//   ....[18]....
        /*2e8c*/ 	.word	0x0001a480
        /*2e90*/ 	.word	0x0000000a
        /*2e94*/ 	.word	0x00000028
        /*2e98*/ 	.short	0x010a
        /*2e9a*/ 	.byte	0x3f
	.zero		1


	//   ....[19]....
        /*2e9c*/ 	.word	0x0001a840
        /*2ea0*/ 	.word	0x00000002
        /*2ea4*/ 	.word	0x00000068
        /*2ea8*/ 	.short	0x0101
        /*2eaa*/ 	.byte	0x3f
	.zero		1


	//   ....[20]....
        /*2eac*/ 	.word	0x0001b040
        /*2eb0*/ 	.word	0x00000005
        /*2eb4*/ 	.word	0x00000000
        /*2eb8*/ 	.short	0x010a
        /*2eba*/ 	.byte	0x3f
	.zero		1


	//   ....[21]....
        /*2ebc*/ 	.word	0x0001b0d0
        /*2ec0*/ 	.word	0x00000007
        /*2ec4*/ 	.word	0x00000000
        /*2ec8*/ 	.short	0x010a
        /*2eca*/ 	.byte	0x3f
	.zero		1


	//   ....[22]....
        /*2ecc*/ 	.word	0x0001b160
        /*2ed0*/ 	.word	0x00000007
        /*2ed4*/ 	.word	0x00000000
        /*2ed8*/ 	.short	0x010a
        /*2eda*/ 	.byte	0x3f
	.zero		1


	//   ....[23]....
        /*2edc*/ 	.word	0x0001b1f0
        /*2ee0*/ 	.word	0x00000007
        /*2ee4*/ 	.word	0x00000000
        /*2ee8*/ 	.short	0x010a
        /*2eea*/ 	.byte	0x3f
	.zero		1


	//   ....[24]....
        /*2eec*/ 	.word	0x0001b280
        /*2ef0*/ 	.word	0x00000003
        /*2ef4*/ 	.word	0x00000000
        /*2ef8*/ 	.short	0x010a
        /*2efa*/ 	.byte	0x3f
	.zero		1


	//   ....[25]....
        /*2efc*/ 	.word	0x0001b2e0
        /*2f00*/ 	.word	0x00000004
        /*2f04*/ 	.word	0x00000000
        /*2f08*/ 	.short	0x010a
        /*2f0a*/ 	.byte	0x3f
	.zero		1


	//   ....[26]....
        /*2f0c*/ 	.word	0x0001b330
        /*2f10*/ 	.word	0x00000004
        /*2f14*/ 	.word	0x00000000
        /*2f18*/ 	.short	0x010a
        /*2f1a*/ 	.byte	0x3f
	.zero		1


	//   ....[27]....
        /*2f1c*/ 	.word	0x0001b400
        /*2f20*/ 	.word	0x0000000a
        /*2f24*/ 	.word	0x00000028
        /*2f28*/ 	.short	0x010a
        /*2f2a*/ 	.byte	0x3f
	.zero		1


	//   ....[28]....
        /*2f2c*/ 	.word	0x0001b4d0
        /*2f30*/ 	.word	0x00000005
        /*2f34*/ 	.word	0x00000000
        /*2f38*/ 	.short	0x010a
        /*2f3a*/ 	.byte	0x3f
	.zero		1


	//   ....[29]....
        /*2f3c*/ 	.word	0x0001b520
        /*2f40*/ 	.word	0x00000007
        /*2f44*/ 	.word	0x00000000
        /*2f48*/ 	.short	0x010a
        /*2f4a*/ 	.byte	0x3f
	.zero		1


	//   ....[30]....
        /*2f4c*/ 	.word	0x0001b570
        /*2f50*/ 	.word	0x00000007
        /*2f54*/ 	.word	0x00000000
        /*2f58*/ 	.short	0x010a
        /*2f5a*/ 	.byte	0x3f
	.zero		1


	//   ....[31]....
        /*2f5c*/ 	.word	0x0001b5c0
        /*2f60*/ 	.word	0x00000007
        /*2f64*/ 	.word	0x00000000
        /*2f68*/ 	.short	0x010a
        /*2f6a*/ 	.byte	0x3f
	.zero		1


	//----- nvinfo : EIATTR_NUM_MBARRIERS
	.align		4
.L_37:
        /*2f6c*/ 	.byte	0x03, 0x38
        /*2f6e*/ 	.short	0x000c


	//----- nvinfo : EIATTR_EXIT_INSTR_OFFSETS
	.align		4
        /*2f70*/ 	.byte	0x04, 0x1c
        /*2f72*/ 	.short	(.L_39 - .L_38)


	//   ....[0]....
.L_38:
        /*2f74*/ 	.word	0x00000ac0


	//   ....[1]....
        /*2f78*/ 	.word	0x00001350


	//   ....[2]....
        /*2f7c*/ 	.word	0x00019a10


	//   ....[3]....
        /*2f80*/ 	.word	0x0001a030


	//   ....[4]....
        /*2f84*/ 	.word	0x0001b2d0


	//----- nvinfo : EIATTR_MAX_THREADS
	.align		4
.L_39:
        /*2f88*/ 	.byte	0x04, 0x05
        /*2f8a*/ 	.short	(.L_41 - .L_40)
.L_40:
        /*2f8c*/ 	.word	0x00000180
        /*2f90*/ 	.word	0x00000001
        /*2f94*/ 	.word	0x00000001


	//----- nvinfo : EIATTR_CRS_STACK_SIZE
	.align		4
.L_41:
        /*2f98*/ 	.byte	0x04, 0x1e
        /*2f9a*/ 	.short	(.L_43 - .L_42)
.L_42:
        /*2f9c*/ 	.word	0x00000000


	//----- nvinfo : EIATTR_CBANK_PARAM_SIZE
	.align		4
.L_43:
        /*2fa0*/ 	.byte	0x03, 0x19
        /*2fa2*/ 	.short	0x0470


	//----- nvinfo : EIATTR_PARAM_CBANK
	.align		4
        /*2fa4*/ 	.byte	0x04, 0x0a
        /*2fa6*/ 	.short	(.L_45 - .L_44)
	.align		4
.L_44:
        /*2fa8*/ 	.word	index@(.nv.constant0._ZN7cutlass13device_kernelINS_4gemm6kernel13GemmUniversalIN4cute5tupleIJiiiiEEENS1_10collective13CollectiveMmaINS1_34MainloopSm90TmaGmmaWarpSpecializedILi5ENS5_IJNS4_1CILi2EEESB_NSA_ILi1EEEEEENS1_35KernelTmaWarpSpecializedCooperativeEEENS5_IJNSA_ILi256EEESG_NSA_ILi32EEEEEENS_10tfloat32_tENS5_IJlSC_lEEESJ_SK_NS4_8TiledMMAINS4_8MMA_AtomIJNS4_4SM904GMMA30MMA_64x256x8_F32TF32TF32_SS_TNILNSO_7ScaleInE1ELSQ_1EEEEEENS4_6LayoutINS5_IJSB_SC_SC_EEENS5_IJSC_NSA_ILi0EEESV_EEEEENS5_IJNS4_10UnderscoreESY_SY_EEEEENS4_23SM90_TMA_LOAD_MULTICASTENS4_14ComposedLayoutINS4_7SwizzleILi3ELi4ELi3EEENS4_18smem_ptr_flag_bitsILi32EEENST_INS5_IJNSA_ILi8EEESH_EEENS5_IJSH_SC_EEEEEEEvNS4_8identityES11_S1B_vS1C_EENS_8epilogue10collective6detail29Sm90TmaWarpSpecializedAdapterINS1F_15DefaultEpilogueISJ_SK_SK_NS1E_6thread17LinearCombinationISJ_Li1EffLNS1J_9ScaleType4KindE0ELNS_15FloatRoundStyleE2ESJ_EENS1_15EpilogueDefaultEEEEEvvEEEEvNT_6ParamsE)
        /*2fac*/ 	.short	0x0210
        /*2fae*/ 	.short	0x0470


	//----- nvinfo : EIATTR_SW_WAR
	.align		4
.L_45:
        /*2fb0*/ 	.byte	0x04, 0x36
        /*2fb2*/ 	.short	(.L_47 - .L_46)
.L_46:
        /*2fb4*/ 	.word	0x00000008
.L_47:


//--------------------- .nv.callgraph             --------------------------
	.section	.nv.callgraph,"",@"SHT_CUDA_CALLGRAPH"
	.align	4
	.sectionentsize	8
	.align		4
        /*0000*/ 	.word	0x00000000
	.align		4
        /*0004*/ 	.word	0xffffffff
	.align		4
        /*0008*/ 	.word	index@(_ZN7cutlass13device_kernelINS_4gemm6kernel13GemmUniversalIN4cute5tupleIJiiiiEEENS1_10collective13CollectiveMmaINS1_34MainloopSm90TmaGmmaWarpSpecializedILi5ENS5_IJNS4_1CILi2EEESB_NSA_ILi1EEEEEENS1_35KernelTmaWarpSpecializedCooperativeEEENS5_IJNSA_ILi256EEESG_NSA_ILi32EEEEEENS_10tfloat32_tENS5_IJlSC_lEEESJ_SK_NS4_8TiledMMAINS4_8MMA_AtomIJNS4_4SM904GMMA30MMA_64x256x8_F32TF32TF32_SS_TNILNSO_7ScaleInE1ELSQ_1EEEEEENS4_6LayoutINS5_IJSB_SC_SC_EEENS5_IJSC_NSA_ILi0EEESV_EEEEENS5_IJNS4_10UnderscoreESY_SY_EEEEENS4_23SM90_TMA_LOAD_MULTICASTENS4_14ComposedLayoutINS4_7SwizzleILi3ELi4ELi3EEENS4_18smem_ptr_flag_bitsILi32EEENST_INS5_IJNSA_ILi8EEESH_EEENS5_IJSH_SC_EEEEEEEvNS4_8identityES11_S1B_vS1C_EENS_8epilogue10collective6detail29Sm90TmaWarpSpecializedAdapterINS1F_15DefaultEpilogueISJ_SK_SK_NS1E_6thread17LinearCombinationISJ_Li1EffLNS1J_9ScaleType4KindE0ELNS_15FloatRoundStyleE2ESJ_EENS1_15EpilogueDefaultEEEEEvvEEEEvNT_6ParamsE)
	.align		4
        /*000c*/ 	.word	index@(__assertfail)
	.align		4
        /*0010*/ 	.word	0x00000000
	.align		4
        /*0014*/ 	.word	0xfffffffe
	.align		4
        /*0018*/ 	.word	0x00000000
	.align		4
        /*001c*/ 	.word	0xfffffffd
	.align		4
        /*0020*/ 	.word	0x00000000
	.align		4
        /*0024*/ 	.word	0xfffffffc


//--------------------- .nv.constant4             --------------------------
	.section	.nv.constant4,"a",@progbits
	.align	8
	.align		8
.nv.constant4:
        /*0000*/ 	.dword	__assertfail
	.align		8
        /*0008*/ 	.dword	__unnamed_1
	.align		8
        /*0010*/ 	.dword	_ZN39_INTERNAL_2922a3d2_4_k_cu_efda6b31_70794cuda3std3__45__cpo5beginE
	.align		8
        /*0018*/ 	.dword	_ZN39_INTERNAL_2922a3d2_4_k_cu_efda6b31_70794cuda3std3__45__cpo3endE
	.align		8
        /*0020*/ 	.dword	_ZN39_INTERNAL_2922a3d2_4_k_cu_efda6b31_70794cuda3std3__45__cpo6cbeginE
	.align		8
        /*0028*/ 	.dword	_ZN39_INTERNAL_2922a3d2_4_k_cu_efda6b31_70794cuda3std3__45__cpo4cendE
	.align		8
        /*0030*/ 	.dword	_ZN39_INTERNAL_2922a3d2_4_k_cu_efda6b31_70794cuda3std3__441_GLOBAL__N__2922a3d2_4_k_cu_efda6b31_70796ignoreE
	.align		8
        /*0038*/ 	.dword	_ZN39_INTERNAL_2922a3d2_4_k_cu_efda6b31_70794cuda3std3__419piecewise_constructE
	.align		8
        /*0040*/ 	.dword	_ZN39_INTERNAL_2922a3d2_4_k_cu_efda6b31_70794cuda3std3__48in_placeE
	.align		8
        /*0048*/ 	.dword	_ZN39_INTERNAL_2922a3d2_4_k_cu_efda6b31_70794cuda3std6ranges3__45__cpo4swapE
	.align		8
        /*0050*/ 	.dword	_ZN39_INTERNAL_2922a3d2_4_k_cu_efda6b31_70794cuda3std6ranges3__45__cpo9iter_moveE
	.align		8
        /*0058*/ 	.dword	_ZN39_INTERNAL_2922a3d2_4_k_cu_efda6b31_70794cute7productE
	.align		8
        /*0060*/ 	.dword	_ZN39_INTERNAL_2922a3d2_4_k_cu_efda6b31_70794cute1_E
	.align		8
        /*0068*/ 	.dword	$str$22
	.align		8
        /*0070*/ 	.dword	$str$23


//--------------------- .text._ZN7cutlass13device_kernelINS_4gemm6kernel13GemmUniversalIN4cute5tupleIJiiiiEEENS1_10collective13CollectiveMmaINS1_34MainloopSm90TmaGmmaWarpSpecializedILi5ENS5_IJNS4_1CILi2EEESB_NSA_ILi1EEEEEENS1_35KernelTmaWarpSpecializedCooperativeEEENS5_IJNSA_ILi256EEESG_NSA_ILi32EEEEEENS_10tfloat32_tENS5_IJlSC_lEEESJ_SK_NS4_8TiledMMAINS4_8MMA_AtomIJNS4_4SM904GMMA30MMA_64x256x8_F32TF32TF32_SS_TNILNSO_7ScaleInE1ELSQ_1EEEEEENS4_6LayoutINS5_IJSB_SC_SC_EEENS5_IJSC_NSA_ILi0EEESV_EEEEENS5_IJNS4_10UnderscoreESY_SY_EEEEENS4_23SM90_TMA_LOAD_MULTICASTENS4_14ComposedLayoutINS4_7SwizzleILi3ELi4ELi3EEENS4_18smem_ptr_flag_bitsILi32EEENST_INS5_IJNSA_ILi8EEESH_EEENS5_IJSH_SC_EEEEEEEvNS4_8identityES11_S1B_vS1C_EENS_8epilogue10collective6detail29Sm90TmaWarpSpecializedAdapterINS1F_15DefaultEpilogueISJ_SK_SK_NS1E_6thread17LinearCombinationISJ_Li1EffLNS1J_9ScaleType4KindE0ELNS_15FloatRoundStyleE2ESJ_EENS1_15EpilogueDefaultEEEEEvvEEEEvNT_6ParamsE --------------------------
	.section	.text._ZN7cutlass13device_kernelINS_4gemm6kernel13GemmUniversalIN4cute5tupleIJiiiiEEENS1_10collective13CollectiveMmaINS1_34MainloopSm90TmaGmmaWarpSpecializedILi5ENS5_IJNS4_1CILi2EEESB_NSA_ILi1EEEEEENS1_35KernelTmaWarpSpecializedCooperativeEEENS5_IJNSA_ILi256EEESG_NSA_ILi32EEEEEENS_10tfloat32_tENS5_IJlSC_lEEESJ_SK_NS4_8TiledMMAINS4_8MMA_AtomIJNS4_4SM904GMMA30MMA_64x256x8_F32TF32TF32_SS_TNILNSO_7ScaleInE1ELSQ_1EEEEEENS4_6LayoutINS5_IJSB_SC_SC_EEENS5_IJSC_NSA_ILi0EEESV_EEEEENS5_IJNS4_10UnderscoreESY_SY_EEEEENS4_23SM90_TMA_LOAD_MULTICASTENS4_14ComposedLayoutINS4_7SwizzleILi3ELi4ELi3EEENS4_18smem_ptr_flag_bitsILi32EEENST_INS5_IJNSA_ILi8EEESH_EEENS5_IJSH_SC_EEEEEEEvNS4_8identityES11_S1B_vS1C_EENS_8epilogue10collective6detail29Sm90TmaWarpSpecializedAdapterINS1F_15DefaultEpilogueISJ_SK_SK_NS1E_6thread17LinearCombinationISJ_Li1EffLNS1J_9ScaleType4KindE0ELNS_15FloatRoundStyleE2ESJ_EENS1_15EpilogueDefaultEEEEEvvEEEEvNT_6ParamsE,"ax",@progbits
	.align	128
.text._ZN7cutlass13device_kernelINS_4gemm6kernel13GemmUniversalIN4cute5tupleIJiiiiEEENS1_10collective13CollectiveMmaINS1_34MainloopSm90TmaGmmaWarpSpecializedILi5ENS5_IJNS4_1CILi2EEESB_NSA_ILi1EEEEEENS1_35KernelTmaWarpSpecializedCooperativeEEENS5_IJNSA_ILi256EEESG_NSA_ILi32EEEEEENS_10tfloat32_tENS5_IJlSC_lEEESJ_SK_NS4_8TiledMMAINS4_8MMA_AtomIJNS4_4SM904GMMA30MMA_64x256x8_F32TF32TF32_SS_TNILNSO_7ScaleInE1ELSQ_1EEEEEENS4_6LayoutINS5_IJSB_SC_SC_EEENS5_IJSC_NSA_ILi0EEESV_EEEEENS5_IJNS4_10UnderscoreESY_SY_EEEEENS4_23SM90_TMA_LOAD_MULTICASTENS4_14ComposedLayoutINS4_7SwizzleILi3ELi4ELi3EEENS4_18smem_ptr_flag_bitsILi32EEENST_INS5_IJNSA_ILi8EEESH_EEENS5_IJSH_SC_EEEEEEEvNS4_8identityES11_S1B_vS1C_EENS_8epilogue10collective6detail29Sm90TmaWarpSpecializedAdapterINS1F_15DefaultEpilogueISJ_SK_SK_NS1E_6thread17LinearCombinationISJ_Li1EffLNS1J_9ScaleType4KindE0ELNS_15FloatRoundStyleE2ESJ_EENS1_15EpilogueDefaultEEEEEvvEEEEvNT_6ParamsE:
        .type           _ZN7cutlass13device_kernelINS_4gemm6kernel13GemmUniversalIN4cute5tupleIJiiiiEEENS1_10collective13CollectiveMmaINS1_34MainloopSm90TmaGmmaWarpSpecializedILi5ENS5_IJNS4_1CILi2EEESB_NSA_ILi1EEEEEENS1_35KernelTmaWarpSpecializedCooperativeEEENS5_IJNSA_ILi256EEESG_NSA_ILi32EEEEEENS_10tfloat32_tENS5_IJlSC_lEEESJ_SK_NS4_8TiledMMAINS4_8MMA_AtomIJNS4_4SM904GMMA30MMA_64x256x8_F32TF32TF32_SS_TNILNSO_7ScaleInE1ELSQ_1EEEEEENS4_6LayoutINS5_IJSB_SC_SC_EEENS5_IJSC_NSA_ILi0EEESV_EEEEENS5_IJNS4_10UnderscoreESY_SY_EEEEENS4_23SM90_TMA_LOAD_MULTICASTENS4_14ComposedLayoutINS4_7SwizzleILi3ELi4ELi3EEENS4_18smem_ptr_flag_bitsILi32EEENST_INS5_IJNSA_ILi8EEESH_EEENS5_IJSH_SC_EEEEEEEvNS4_8identityES11_S1B_vS1C_EENS_8epilogue10collective6detail29Sm90TmaWarpSpecializedAdapterINS1F_15DefaultEpilogueISJ_SK_SK_NS1E_6thread17LinearCombinationISJ_Li1EffLNS1J_9ScaleType4KindE0ELNS_15FloatRoundStyleE2ESJ_EENS1_15EpilogueDefaultEEEEEvvEEEEvNT_6ParamsE,@function
        .size           _ZN7cutlass13device_kernelINS_4gemm6kernel13GemmUniversalIN4cute5tupleIJiiiiEEENS1_10collective13CollectiveMmaINS1_34MainloopSm90TmaGmmaWarpSpecializedILi5ENS5_IJNS4_1CILi2EEESB_NSA_ILi1EEEEEENS1_35KernelTmaWarpSpecializedCooperativeEEENS5_IJNSA_ILi256EEESG_NSA_ILi32EEEEEENS_10tfloat32_tENS5_IJlSC_lEEESJ_SK_NS4_8TiledMMAINS4_8MMA_AtomIJNS4_4SM904GMMA30MMA_64x256x8_F32TF32TF32_SS_TNILNSO_7ScaleInE1ELSQ_1EEEEEENS4_6LayoutINS5_IJSB_SC_SC_EEENS5_IJSC_NSA_ILi0EEESV_EEEEENS5_IJNS4_10UnderscoreESY_SY_EEEEENS4_23SM90_TMA_LOAD_MULTICASTENS4_14ComposedLayoutINS4_7SwizzleILi3ELi4ELi3EEENS4_18smem_ptr_flag_bitsILi32EEENST_INS5_IJNSA_ILi8EEESH_EEENS5_IJSH_SC_EEEEEEEvNS4_8identityES11_S1B_vS1C_EENS_8epilogue10collective6detail29Sm90TmaWarpSpecializedAdapterINS1F_15DefaultEpilogueISJ_SK_SK_NS1E_6thread17LinearCombinationISJ_Li1EffLNS1J_9ScaleType4KindE0ELNS_15FloatRoundStyleE2ESJ_EENS1_15EpilogueDefaultEEEEEvvEEEEvNT_6ParamsE,(.L_x_583 - _ZN7cutlass13device_kernelINS_4gemm6kernel13GemmUniversalIN4cute5tupleIJiiiiEEENS1_10collective13CollectiveMmaINS1_34MainloopSm90TmaGmmaWarpSpecializedILi5ENS5_IJNS4_1CILi2EEESB_NSA_ILi1EEEEEENS1_35KernelTmaWarpSpecializedCooperativeEEENS5_IJNSA_ILi256EEESG_NSA_ILi32EEEEEENS_10tfloat32_tENS5_IJlSC_lEEESJ_SK_NS4_8TiledMMAINS4_8MMA_AtomIJNS4_4SM904GMMA30MMA_64x256x8_F32TF32TF32_SS_TNILNSO_7ScaleInE1ELSQ_1EEEEEENS4_6LayoutINS5_IJSB_SC_SC_EEENS5_IJSC_NSA_ILi0EEESV_EEEEENS5_IJNS4_10UnderscoreESY_SY_EEEEENS4_23SM90_TMA_LOAD_MULTICASTENS4_14ComposedLayoutINS4_7SwizzleILi3ELi4ELi3EEENS4_18smem_ptr_flag_bitsILi32EEENST_INS5_IJNSA_ILi8EEESH_EEENS5_IJSH_SC_EEEEEEEvNS4_8identityES11_S1B_vS1C_EENS_8epilogue10collective6detail29Sm90TmaWarpSpecializedAdapterINS1F_15DefaultEpilogueISJ_SK_SK_NS1E_6thread17LinearCombinationISJ_Li1EffLNS1J_9ScaleType4KindE0ELNS_15FloatRoundStyleE2ESJ_EENS1_15EpilogueDefaultEEEEEvvEEEEvNT_6ParamsE)
        .other          _ZN7cutlass13device_kernelINS_4gemm6kernel13GemmUniversalIN4cute5tupleIJiiiiEEENS1_10collective13CollectiveMmaINS1_34MainloopSm90TmaGmmaWarpSpecializedILi5ENS5_IJNS4_1CILi2EEESB_NSA_ILi1EEEEEENS1_35KernelTmaWarpSpecializedCooperativeEEENS5_IJNSA_ILi256EEESG_NSA_ILi32EEEEEENS_10tfloat32_tENS5_IJlSC_lEEESJ_SK_NS4_8TiledMMAINS4_8MMA_AtomIJNS4_4SM904GMMA30MMA_64x256x8_F32TF32TF32_SS_TNILNSO_7ScaleInE1ELSQ_1EEEEEENS4_6LayoutINS5_IJSB_SC_SC_EEENS5_IJSC_NSA_ILi0EEESV_EEEEENS5_IJNS4_10UnderscoreESY_SY_EEEEENS4_23SM90_TMA_LOAD_MULTICASTENS4_14ComposedLayoutINS4_7SwizzleILi3ELi4ELi3EEENS4_18smem_ptr_flag_bitsILi32EEENST_INS5_IJNSA_ILi8EEESH_EEENS5_IJSH_SC_EEEEEEEvNS4_8identityES11_S1B_vS1C_EENS_8epilogue10collective6detail29Sm90TmaWarpSpecializedAdapterINS1F_15DefaultEpilogueISJ_SK_SK_NS1E_6thread17LinearCombinationISJ_Li1EffLNS1J_9ScaleType4KindE0ELNS_15FloatRoundStyleE2ESJ_EENS1_15EpilogueDefaultEEEEEvvEEEEvNT_6ParamsE,@"STO_CUDA_ENTRY STV_DEFAULT"
_ZN7cutlass13device_kernelINS_4gemm6kernel13GemmUniversalIN4cute5tupleIJiiiiEEENS1_10collective13CollectiveMmaINS1_34MainloopSm90TmaGmmaWarpSpecializedILi5ENS5_IJNS4_1CILi2EEESB_NSA_ILi1EEEEEENS1_35KernelTmaWarpSpecializedCooperativeEEENS5_IJNSA_ILi256EEESG_NSA_ILi32EEEEEENS_10tfloat32_tENS5_IJlSC_lEEESJ_SK_NS4_8TiledMMAINS4_8MMA_AtomIJNS4_4SM904GMMA30MMA_64x256x8_F32TF32TF32_SS_TNILNSO_7ScaleInE1ELSQ_1EEEEEENS4_6LayoutINS5_IJSB_SC_SC_EEENS5_IJSC_NSA_ILi0EEESV_EEEEENS5_IJNS4_10UnderscoreESY_SY_EEEEENS4_23SM90_TMA_LOAD_MULTICASTENS4_14ComposedLayoutINS4_7SwizzleILi3ELi4ELi3EEENS4_18smem_ptr_flag_bitsILi32EEENST_INS5_IJNSA_ILi8EEESH_EEENS5_IJSH_SC_EEEEEEEvNS4_8identityES11_S1B_vS1C_EENS_8epilogue10collective6detail29Sm90TmaWarpSpecializedAdapterINS1F_15DefaultEpilogueISJ_SK_SK_NS1E_6thread17LinearCombinationISJ_Li1EffLNS1J_9ScaleType4KindE0ELNS_15FloatRoundStyleE2ESJ_EENS1_15EpilogueDefaultEEEEEvvEEEEvNT_6ParamsE:
[----:B------:R-:W0:Y:S02]  /*0000*/  LDC R1, c[0x0][0x28] ;  /* 0x00000a00ff017b82 */ /* 0x000e240000000800 */
[----:B0-----:R-:W-:Y:S01]  /*0010*/  VIADD R1, R1, 0xfffff878 ;  /* 0xfffff87801017836 */ /* 0x001fe20000000000 */
[----:B------:R-:W0:Y:S01]  /*0020*/  S2R R4, SR_TID.X ;  /* 0x0000000000047919 */ /* 0x000e220000002100 */
[----:B------:R-:W-:Y:S01]  /*0030*/  ELECT P0, URZ, PT ;  /* 0x00000000003f782f */ /* 0x000fe20003800000 */
[----:B------:R-:W-:Y:S01]  /*0040*/  BSSY B0, `(.L_x_0) ;  /* 0x0000015000007945 */ /* 0x000fe20003800000 */
[--C-:B0-----:R-:W-:Y:S02]  /*0050*/  SHF.R.U32.HI R0, RZ, 0x5, R4.reuse ;  /* 0x00000005ff007819 */ /* 0x101fe40000011604 */
[----:B------:R-:W-:-:S03]  /*0060*/  SHF.R.U32.HI R2, RZ, 0x7, R4 ;  /* 0x00000007ff027819 */ /* 0x000fc60000011604 */
[----:B------:R-:W0:Y:S04]  /*0070*/  SHFL.IDX PT, R3, R0, RZ, 0x1f ;  /* 0x00001fff00037589 */ /* 0x000e2800000e0000 */
[----:B------:R-:W1:Y:S01]  /*0080*/  SHFL.IDX PT, R2, R2, RZ, 0x1f ;  /* 0x00001fff02027589 */ /* 0x000e6200000e0000 */
[----:B0-----:R-:W-:Y:S02]  /*0090*/  R2UR UR9, R3 ;  /* 0x00000000030972ca */ /* 0x001fe400000e0000 */
[----:B-1----:R-:W-:-:S11]  /*00a0*/  R2UR UR5, R2 ;  /* 0x00000000020572ca */ /* 0x002fd600000e0000 */
[----:B------:R-:W-:Y:S02]  /*00b0*/  USHF.R.S32.HI UR4, URZ, 0x1f, UR9 ;  /* 0x0000001f3f047899 */ /* 0x000fe40008011409 */
[----:B------:R-:W-:Y:S02]  /*00c0*/  ISETP.NE.OR P0, PT, RZ, UR9, !P0 ;  /* 0x00000009ff007c0c */ /* 0x000fe4000c705670 */
[----:B------:R-:W-:-:S04]  /*00d0*/  ULEA.HI UR4, UR4, UR9, URZ, 0x2 ;  /* 0x0000000904047291 */ /* 0x000fc8000f8f103f */
[----:B------:R-:W-:-:S04]  /*00e0*/  ULOP3.LUT UR4, UR4, 0xfffffffc, URZ, 0xc0, !UPT ;  /* 0xfffffffc04047892 */ /* 0x000fc8000f8ec03f */
[----:B------:R-:W-:-:S03]  /*00f0*/  UIADD3 UR9, UR9, -UR4, URZ ;  /* 0x8000000409097290 */ /* 0x000fc6000fffe03f */
[----:B------:R-:W-:Y:S09]  /*0100*/  @P0 BRA `(.L_x_1) ;  /* 0x0000000000200947 */ /* 0x000ff20003800000 */
[----:B------:R-:W-:Y:S02]  /*0110*/  ULDC.64 UR6, c[0x0][0x198] ;  /* 0x0000660000067ab9 */ /* 0x000fe40000000a00 */
[----:B------:R-:W-:Y:S02]  /*0120*/  UIADD3 UR10, UP0, UR6, 0xf0, URZ ;  /* 0x000000f0060a7890 */ /* 0x000fe4000ff1e03f */
[----:B------:R-:W-:Y:S02]  /*0130*/  UIADD3 UR6, UP1, UR6, 0x1f0, URZ ;  /* 0x000001f006067890 */ /* 0x000fe4000ff3e03f */
[----:B------:R-:W-:Y:S02]  /*0140*/  UIADD3.X UR11, URZ, UR7, URZ, UP0, !UPT ;  /* 0x000000073f0b7290 */ /* 0x000fe400087fe43f */
[----:B------:R-:W-:-:S07]  /*0150*/  UIADD3.X UR7, URZ, UR7, URZ, UP1, !UPT ;  /* 0x000000073f077290 */ /* 0x000fce0008ffe43f */
[----:B------:R0:W-:Y:S02]  /*0160*/  UTMACCTL.PF [UR10] ;  /* 0x000000000a0079b9 */ /* 0x0001e40008040000 */
[----:B------:R0:W-:Y:S02]  /*0170*/  UTMACCTL.PF [UR6] ;  /* 0x00000000060079b9 */ /* 0x0001e40008040000 */
[----:B0-----:R-:W-:Y:S01]  /*0180*/  NOP ;  /* 0x0000000000007918 */ /* 0x001fe20000000000 */
.L_x_1:
[----:B------:R-:W-:Y:S05]  /*0190*/  BSYNC B0 ;  /* 0x0000000000007941 */ /* 0x000fea0003800000 */
.L_x_0:
[----:B------:R-:W0:Y:S01]  /*01a0*/  SHFL.IDX PT, R2, R0, RZ, 0x1f ;  /* 0x00001fff00027589 */ /* 0x000e2200000e0000 */
[----:B------:R-:W-:Y:S01]  /*01b0*/  UISETP.NE.AND UP0, UPT, UR9, 0x3, UPT ;  /* 0x000000030900788c */ /* 0x000fe2000bf05270 */
[----:B------:R-:W-:Y:S01]  /*01c0*/  ISETP.NE.AND P1, PT, RZ, UR5, PT ;  /* 0x00000005ff007c0c */ /* 0x000fe2000bf25270 */
[----:B------:R-:W-:Y:S02]  /*01d0*/  UIADD3 UR16, UR5, -0x1, URZ ;  /* 0xffffffff05107890 */ /* 0x000fe4000fffe03f */
[----:B------:R-:W-:Y:S02]  /*01e0*/  UISETP.EQ.OR UP0, UPT, UR9, URZ, !UP0 ;  /* 0x0000003f0900728c */ /* 0x000fe4000c702670 */
[----:B------:R-:W-:Y:S02]  /*01f0*/  UISETP.GE.U32.AND UP1, UPT, UR16, 0x2, UPT ;  /* 0x000000021000788c */ /* 0x000fe4000bf26070 */
[----:B------:R-:W-:-:S04]  /*0200*/  UISETP.EQ.AND UP0, UPT, UR5, URZ, UP0 ;  /* 0x0000003f0500728c */ /* 0x000fc80008702270 */
[----:B------:R-:W-:-:S04]  /*0210*/  USEL UR40, URZ, 0x1, !UP0 ;  /* 0x000000013f287887 */ /* 0x000fc8000c000000 */
[----:B------:R-:W-:Y:S01]  /*0220*/  USEL UR40, UR40, 0x2, UP1 ;  /* 0x0000000228287887 */ /* 0x000fe20008800000 */
[----:B0-----:R-:W-:-:S13]  /*0230*/  ISETP.NE.AND P0, PT, R2, RZ, PT ;  /* 0x000000ff0200720c */ /* 0x001fda0003f05270 */
[----:B------:R-:W-:Y:S05]  /*0240*/  @P0 BRA `(.L_x_2) ;  /* 0x0000000000600947 */ /* 0x000fea0003800000 */
[----:B------:R-:W0:Y:S01]  /*0250*/  S2UR UR8, SR_CgaCtaId ;  /* 0x00000000000879c3 */ /* 0x000e220000008800 */
[----:B------:R-:W-:Y:S01]  /*0260*/  UMOV UR4, 0x400 ;  /* 0x0000040000047882 */ /* 0x000fe20000000000 */
[----:B------:R-:W-:Y:S01]  /*0270*/  UMOV UR5, 0x1 ;  /* 0x0000000100057882 */ /* 0x000fe20000000000 */
[----:B------:R-:W-:Y:S01]  /*0280*/  UMOV UR6, 0x6 ;  /* 0x0000000600067882 */ /* 0x000fe20000000000 */
[----:B------:R-:W-:Y:S01]  /*0290*/  ELECT P0, URZ, PT ;  /* 0x00000000003f782f */ /* 0x000fe20003800000 */
[----:B------:R-:W-:-:S04]  /*02a0*/  UIADD3 UR6, -UR6, 0x100000, URZ ;  /* 0x0010000006067890 */ /* 0x000fc8000fffe13f */
[----:B------:R-:W-:Y:S02]  /*02b0*/  USHF.L.U32 UR7, UR6, 0xb, URZ ;  /* 0x0000000b06077899 */ /* 0x000fe4000800063f */
[----:B------:R-:W-:Y:S02]  /*02c0*/  USHF.L.U32 UR6, UR6, 0x1, URZ ;  /* 0x0000000106067899 */ /* 0x000fe4000800063f */
[----:B0-----:R-:W-:Y:S02]  /*02d0*/  ULEA UR8, UR8, UR4, 0x18 ;  /* 0x0000000408087291 */ /* 0x001fe4000f8ec03f */
[----:B------:R-:W-:-:S04]  /*02e0*/  UIADD3 UR4, -UR5, 0x100000, URZ ;  /* 0x0010000005047890 */ /* 0x000fc8000fffe13f */
[----:B------:R-:W-:Y:S02]  /*02f0*/  USHF.L.U32 UR5, UR4, 0xb, URZ ;  /* 0x0000000b04057899 */ /* 0x000fe4000800063f */
[----:B------:R-:W-:Y:S01]  /*0300*/  USHF.L.U32 UR4, UR4, 0x1, URZ ;  /* 0x0000000104047899 */ /* 0x000fe2000800063f */
[----:B------:R-:W0:Y:S11]  /*0310*/  FENCE.VIEW.ASYNC.S ;  /* 0x00000000000073c6 */ /* 0x000e360000000000 */
[----:B0-----:R0:W1:Y:S01]  /*0320*/  SYNCS.EXCH.64 URZ, [UR8], UR4 ;  /* 0x00000004083f75b2 */ /* 0x0010620008000100 */
[----:B------:R0:W2:Y:S01]  /*0330*/  SYNCS.EXCH.64 URZ, [UR8+0x28], UR6 ;  /* 0x00002806083f75b2 */ /* 0x0000a20008000100 */
[----:B------:R0:W3:Y:S01]  /*0340*/  SYNCS.EXCH.64 URZ, [UR8+0x8], UR4 ;  /* 0x00000804083f75b2 */ /* 0x0000e20008000100 */
[----:B------:R0:W4:Y:S01]  /*0350*/  SYNCS.EXCH.64 URZ, [UR8+0x30], UR6 ;  /* 0x00003006083f75b2 */ /* 0x0001220008000100 */
[----:B------:R0:W0:Y:S01]  /*0360*/  SYNCS.EXCH.64 URZ, [UR8+0x10], UR4 ;  /* 0x00001004083f75b2 */ /* 0x0000220008000100 */
[----:B------:R0:W0:Y:S01]  /*0370*/  SYNCS.EXCH.64 URZ, [UR8+0x38], UR6 ;  /* 0x00003806083f75b2 */ /* 0x0000220008000100 */
[----:B------:R0:W0:Y:S01]  /*0380*/  SYNCS.EXCH.64 URZ, [UR8+0x18], UR4 ;  /* 0x00001804083f75b2 */ /* 0x0000220008000100 */
[----:B------:R0:W0:Y:S01]  /*0390*/  SYNCS.EXCH.64 URZ, [UR8+0x40], UR6 ;  /* 0x00004006083f75b2 */ /* 0x0000220008000100 */
[----:B------:R0:W0:Y:S01]  /*03a0*/  SYNCS.EXCH.64 URZ, [UR8+0x20], UR4 ;  /* 0x00002004083f75b2 */ /* 0x0000220008000100 */
[----:B------:R0:W0:Y:S01]  /*03b0*/  SYNCS.EXCH.64 URZ, [UR8+0x48], UR6 ;  /* 0x00004806083f75b2 */ /* 0x0000220008000100 */
[----:B------:R-:W-:Y:S01]  /*03c0*/  NOP ;  /* 0x0000000000007918 */ /* 0x000fe20000000000 */
.L_x_2:
[----:B------:R-:W5:Y:S01]  /*03d0*/  S2UR UR13, SR_CTAID.X ;  /* 0x00000000000d79c3 */ /* 0x000f620000002500 */
[----:B------:R-:W-:Y:S01]  /*03e0*/  SHF.R.S32.HI R3, RZ, 0x1f, R4 ;  /* 0x0000001fff037819 */ /* 0x000fe20000011404 */
[----:B------:R5:W1:Y:S01]  /*03f0*/  SHFL.IDX PT, R6, R0, RZ, 0x1f ;  /* 0x00001fff00067589 */ /* 0x000a6200000e0000 */
[----:B0-----:R-:W-:Y:S01]  /*0400*/  ULDC UR4, c[0x0][0x150] ;  /* 0x0000540000047ab9 */ /* 0x001fe20000000800 */
[----:B------:R-:W-:Y:S02]  /*0410*/  ELECT P0, URZ, PT ;  /* 0x00000000003f782f */ /* 0x000fe40003800000 */
[----:B------:R-:W-:Y:S01]  /*0420*/  LEA.HI R3, R3, R4, RZ, 0x7 ;  /* 0x0000000403037211 */ /* 0x000fe200078f38ff */
[----:B------:R-:W-:Y:S01]  /*0430*/  ULDC UR5, c[0x0][0x154] ;  /* 0x0000550000057ab9 */ /* 0x000fe20000000800 */
[----:B------:R-:W-:Y:S01]  /*0440*/  SHF.R.S32.HI R7, RZ, 0x1f, R2 ;  /* 0x0000001fff077819 */ /* 0x000fe20000011402 */
[----:B------:R-:W0:Y:S01]  /*0450*/  S2UR UR10, SR_CTAID.Y ;  /* 0x00000000000a79c3 */ /* 0x000e220000002600 */
[----:B------:R-:W-:Y:S01]  /*0460*/  LOP3.LUT R3, R3, 0xffffff80, RZ, 0xc0, !PT ;  /* 0xffffff8003037812 */ /* 0x000fe200078ec0ff */
[----:B------:R-:W-:Y:S01]  /*0470*/  ULDC UR8, c[0x0][0x144] ;  /* 0x0000510000087ab9 */ /* 0x000fe20000000800 */
[----:B------:R-:W-:Y:S01]  /*0480*/  LEA.HI R7, R7, R2, RZ, 0x2 ;  /* 0x0000000207077211 */ /* 0x000fe200078f10ff */
[----:B------:R-:W-:Y:S01]  /*0490*/  NOP ;  /* 0x0000000000007918 */ /* 0x000fe20000000000 */
[----:B------:R-:W-:Y:S01]  /*04a0*/  NOP ;  /* 0x0000000000007918 */ /* 0x000fe20000000000 */
[----:B------:R-:W-:Y:S01]  /*04b0*/  IMAD.IADD R3, R4, 0x1, -R3 ;  /* 0x0000000104037824 */ /* 0x000fe200078e0a03 */
[----:B------:R-:W-:Y:S01]  /*04c0*/  LOP3.LUT R7, R7, 0x3ffffffc, RZ, 0xc0, !PT ;  /* 0x3ffffffc07077812 */ /* 0x000fe200078ec0ff */
[----:B------:R-:W-:Y:S01]  /*04d0*/  ULDC UR11, c[0x0][0x148] ;  /* 0x00005200000b7ab9 */ /* 0x000fe20000000800 */
[----:B------:R-:W-:-:S02]  /*04e0*/  IMAD.MOV.U32 R17, RZ, RZ, 0x1 ;  /* 0x00000001ff117424 */ /* 0x000fc400078e00ff */
[----:B------:R-:W-:Y:S01]  /*04f0*/  SHF.R.S32.HI R4, RZ, 0x1f, R3 ;  /* 0x0000001fff047819 */ /* 0x000fe20000011403 */
[----:B------:R-:W-:-:S03]  /*0500*/  IMAD.IADD R2, R2, 0x1, -R7 ;  /* 0x0000000102027824 */ /* 0x000fc600078e0a07 */
[----:B------:R-:W-:Y:S02]  /*0510*/  LEA.HI R4, R4, R3, RZ, 0x3 ;  /* 0x0000000304047211 */ /* 0x000fe400078f18ff */
[----:B-----5:R-:W-:Y:S02]  /*0520*/  I2FP.F32.U32 R5, UR13 ;  /* 0x0000000d00057c45 */ /* 0x020fe40008201000 */
[--C-:B------:R-:W-:Y:S02]  /*0530*/  SHF.R.S32.HI R0, RZ, 0x3, R4.reuse ;  /* 0x00000003ff007819 */ /* 0x100fe40000011404 */
[----:B-1----:R-:W-:Y:S01]  /*0540*/  ISETP.NE.OR P0, PT, R6, RZ, !P0 ;  /* 0x000000ff0600720c */ /* 0x002fe20004705670 */
[----:B------:R-:W-:Y:S01]  /*0550*/  FMUL R8, R5, UR4 ;  /* 0x0000000405087c20 */ /* 0x000fe20008400000 */
[----:B------:R-:W-:-:S04]  /*0560*/  SHF.R.S32.HI R5, RZ, 0x1f, R4 ;  /* 0x0000001fff057819 */ /* 0x000fc80000011404 */
[----:B------:R-:W-:Y:S01]  /*0570*/  LEA.HI R5, R5, R0, RZ, 0x2 ;  /* 0x0000000005057211 */ /* 0x000fe200078f10ff */
[----:B------:R-:W1:Y:S03]  /*0580*/  F2I.U32.TRUNC.NTZ R8, R8 ;  /* 0x0000000800087305 */ /* 0x000e66000020f000 */
[----:B------:R-:W-:-:S03]  /*0590*/  LOP3.LUT R5, R5, 0xfffffffc, RZ, 0xc0, !PT ;  /* 0xfffffffc05057812 */ /* 0x000fc600078ec0ff */
[----:B------:R-:W-:Y:S01]  /*05a0*/  VOTEU.ALL UP0, P0 ;  /* 0x00000000003f7886 */ /* 0x000fe20000000000 */
[----:B------:R-:W-:Y:S01]  /*05b0*/  VOTEU.ALL UP1, P0 ;  /* 0x00000000003f7886 */ /* 0x000fe20000020000 */
[----:B------:R-:W-:Y:S01]  /*05c0*/  IMAD.IADD R5, R0, 0x1, -R5 ;  /* 0x0000000100057824 */ /* 0x000fe200078e0a05 */
[----:B0-----:R-:W-:Y:S02]  /*05d0*/  I2FP.F32.U32 R0, UR10 ;  /* 0x0000000a00007c45 */ /* 0x001fe40008201000 */
[----:B------:R-:W0:Y:S01]  /*05e0*/  @!UP0 S2UR UR7, SR_CgaCtaId ;  /* 0x00000000000789c3 */ /* 0x000e220000008800 */
[----:B------:R-:W-:Y:S01]  /*05f0*/  IMAD R2, R2, 0x4, R5 ;  /* 0x0000000402027824 */ /* 0x000fe200078e0205 */
[----:B------:R-:W-:Y:S01]  /*0600*/  @!UP0 UMOV UR6, 0x400 ;  /* 0x0000040000068882 */ /* 0x000fe20000000000 */
[----:B------:R-:W-:Y:S01]  /*0610*/  FMUL R4, R0, UR5 ;  /* 0x0000000500047c20 */ /* 0x000fe20008400000 */
[----:B-1----:R-:W-:Y:S02]  /*0620*/  R2UR UR4, R8 ;  /* 0x00000000080472ca */ /* 0x002fe400000e0000 */
[----:B------:R-:W-:-:S03]  /*0630*/  LEA.HI R0, R2, R2, RZ, 0x1 ;  /* 0x0000000202007211 */ /* 0x000fc600078f08ff */
[----:B------:R-:W1:Y:S01]  /*0640*/  F2I.U32.TRUNC.NTZ R4, R4 ;  /* 0x0000000400047305 */ /* 0x000e62000020f000 */
[----:B------:R-:W-:-:S05]  /*0650*/  LOP3.LUT R5, R0, 0xfffffffe, RZ, 0xc0, !PT ;  /* 0xfffffffe00057812 */ /* 0x000fca00078ec0ff */
[----:B------:R-:W-:Y:S02]  /*0660*/  IMAD.IADD R5, R2, 0x1, -R5 ;  /* 0x0000000102057824 */ /* 0x000fe400078e0a05 */
[----:B------:R-:W-:-:S04]  /*0670*/  UIADD3 UR4, -UR4, URZ, URZ ;  /* 0x0000003f04047290 */ /* 0x000fc8000fffe13f */
[----:B------:R-:W-:Y:S01]  /*0680*/  UIMAD UR8, UR8, UR4, UR13 ;  /* 0x00000004080872a4 */ /* 0x000fe2000f8e020d */
[----:B-1----:R-:W-:Y:S02]  /*0690*/  R2UR UR12, R4 ;  /* 0x00000000040c72ca */ /* 0x002fe400000e0000 */
[----:B------:R-:W-:Y:S01]  /*06a0*/  UMOV UR4, 0x20 ;  /* 0x0000002000047882 */ /* 0x000fe20000000000 */
[----:B------:R-:W1:Y:S02]  /*06b0*/  LDC R4, c[0x0][0x140] ;  /* 0x00005000ff047b82 */ /* 0x000e640000000800 */
[----:B------:R-:W-:Y:S01]  /*06c0*/  ISETP.NE.AND P3, PT, R5, UR8, PT ;  /* 0x0000000805007c0c */ /* 0x000fe2000bf65270 */
[----:B------:R-:W-:-:S04]  /*06d0*/  @!UP0 UIADD3 UR4, -UR4, 0x100000, URZ ;  /* 0x0010000004048890 */ /* 0x000fc8000fffe13f */
[----:B------:R-:W-:Y:S02]  /*06e0*/  @!UP0 USHF.L.U32 UR5, UR4, 0xb, URZ ;  /* 0x0000000b04058899 */ /* 0x000fe4000800063f */
[----:B------:R-:W-:Y:S01]  /*06f0*/  @!UP0 USHF.L.U32 UR4, UR4, 0x1, URZ ;  /* 0x0000000104048899 */ /* 0x000fe2000800063f */
[C---:B------:R-:W-:Y:S01]  /*0700*/  IMAD.SHL.U32 R5, R2.reuse, 0x4, RZ ;  /* 0x0000000402057824 */ /* 0x040fe200078e00ff */
[----:B0-----:R-:W-:Y:S01]  /*0710*/  @!UP0 ULEA UR6, UR7, UR6, 0x18 ;  /* 0x0000000607068291 */ /* 0x001fe2000f8ec03f */
[----:B------:R-:W-:Y:S01]  /*0720*/  VOTEU.ALL UP0, P0 ;  /* 0x00000000003f7886 */ /* 0x000fe20000000000 */
[----:B------:R-:W-:Y:S02]  /*0730*/  LOP3.LUT P0, RZ, R3, 0x7, RZ, 0xc0, !PT ;  /* 0x0000000703ff7812 */ /* 0x000fe4000780c0ff */
[----:B------:R-:W-:Y:S01]  /*0740*/  LOP3.LUT R152, R2, 0xc, R5, 0x78, !PT ;  /* 0x0000000c02987812 */ /* 0x000fe200078e7805 */
[----:B------:R-:W-:-:S03]  /*0750*/  UIADD3 UR12, -UR12, URZ, URZ ;  /* 0x0000003f0c0c7290 */ /* 0x000fc6000fffe13f */
[C---:B------:R-:W-:Y:S02]  /*0760*/  ISETP.LT.U32.AND P0, PT, R152.reuse, 0x4, !P0 ;  /* 0x000000049800780c */ /* 0x040fe40004701070 */
[----:B------:R-:W-:Y:S01]  /*0770*/  @P3 LEA.HI R0, R152, R152, RZ, 0x1 ;  /* 0x0000009898003211 */ /* 0x000fe200078f08ff */
[----:B------:R-:W0:Y:S02]  /*0780*/  FENCE.VIEW.ASYNC.S ;  /* 0x00000000000073c6 */ /* 0x000e240000000000 */
[----:B0-----:R-:W0:Y:S01]  /*0790*/  @!UP0 SYNCS.EXCH.64 URZ, [UR6+0x60], UR4 ;  /* 0x00006004063f85b2 */ /* 0x001e220008000100 */
[----:B------:R-:W-:Y:S02]  /*07a0*/  @P3 SHF.R.S32.HI R0, RZ, 0x1, R0 ;  /* 0x00000001ff003819 */ /* 0x000fe40000011400 */
[----:B-1----:R-:W-:Y:S01]  /*07b0*/  ISETP.EQ.U32.AND P2, PT, R4, 0x1, PT ;  /* 0x000000010400780c */ /* 0x002fe20003f42070 */
[----:B------:R1:W0:Y:S01]  /*07c0*/  @!UP1 SYNCS.EXCH.64 URZ, [UR6+0x68], UR4 ;  /* 0x00006804063f95b2 */ /* 0x0002220008000100 */
[----:B------:R-:W-:Y:S01]  /*07d0*/  NOP ;  /* 0x0000000000007918 */ /* 0x000fe20000000000 */
[----:B-1----:R-:W-:-:S06]  /*07e0*/  UIMAD UR4, UR11, UR12, UR10 ;  /* 0x0000000c0b0472a4 */ /* 0x002fcc000f8e020a */
[----:B------:R-:W-:Y:S02]  /*07f0*/  @P3 ISETP.NE.AND P4, PT, R0, UR4, PT ;  /* 0x0000000400003c0c */ /* 0x000fe4000bf85270 */
[----:B------:R-:W-:Y:S02]  /*0800*/  SEL R0, RZ, 0x1, !P0 ;  /* 0x00000001ff007807 */ /* 0x000fe40004000000 */
[----:B------:R-:W-:-:S04]  /*0810*/  @P3 SEL R17, RZ, 0x1, P4 ;  /* 0x00000001ff113807 */ /* 0x000fc80002000000 */
[----:B------:R-:W-:Y:S01]  /*0820*/  LOP3.LUT R17, R17, R0, RZ, 0xc0, !PT ;  /* 0x0000000011117212 */ /* 0x000fe200078ec0ff */
[----:B------:R-:W-:Y:S06]  /*0830*/  @!P2 BRA `(.L_x_3) ;  /* 0x000000000008a947 */ /* 0x000fec0003800000 */
[----:B0-234-:R-:W-:Y:S01]  /*0840*/  UCGABAR_ARV ;  /* 0x00000000000079c7 */ /* 0x01dfe20008000000 */
[----:B------:R-:W-:Y:S05]  /*0850*/  BRA `(.L_x_4) ;  /* 0x0000000000047947 */ /* 0x000fea0003800000 */
.L_x_3:
[----:B0-234-:R-:W-:Y:S01]  /*0860*/  NOP ;  /* 0x0000000000007918 */ /* 0x01dfe20000000000 */
.L_x_4:
[----:B------:R-:W-:Y:S01]  /*0870*/  ULDC UR4, c[0x0][0x65c] ;  /* 0x0001970000047ab9 */ /* 0x000fe20000000800 */
[----:B------:R-:W-:Y:S01]  /*0880*/  UMOV UR5, URZ ;  /* 0x0000003f00057c82 */ /* 0x000fe20008000000 */
[----:B------:R-:W-:-:S03]  /*0890*/  UISETP.NE.AND UP0, UPT, UR4, 0x1, UPT ;  /* 0x000000010400788c */ /* 0x000fc6000bf05270 */
[----:B------:R-:W-:Y:S01]  /*08a0*/  UMOV UR4, UR13 ;  /* 0x0000000d00047c82 */ /* 0x000fe20008000000 */
[----:B------:R-:W-:Y:S02]  /*08b0*/  UP2UR UR45, UPR, URZ, 0x1 ;  /* 0x000000013f2d7883 */ /* 0x000fe40008000000 */
[----:B------:R-:W-:Y:S02]  /*08c0*/  PLOP3.LUT P0, PT, PT, PT, UP0, 0x80, 0x0 ;  /* 0x000000000000781c */ /* 0x000fe40003f0f008 */
[----:B------:R-:W-:Y:S02]  /*08d0*/  PLOP3.LUT P3, PT, PT, PT, UP0, 0x80, 0x0 ;  /* 0x000000000000781c */ /* 0x000fe40003f6f008 */
[----:B------:R-:W-:Y:S01]  /*08e0*/  PLOP3.LUT P5, PT, PT, PT, UP0, 0x80, 0x0 ;  /* 0x000000000000781c */ /* 0x000fe20003faf008 */
[----:B------:R-:W-:Y:S01]  /*08f0*/  @UP0 ULDC UR14, c[0x0][0x10] ;  /* 0x00000400000e0ab9 */ /* 0x000fe20000000800 */
[----:B------:R-:W-:Y:S01]  /*0900*/  @UP0 UMOV UR6, UR10 ;  /* 0x0000000a00060c82 */ /* 0x000fe20008000000 */
[----:B------:R-:W-:Y:S01]  /*0910*/  @UP0 UMOV UR7, URZ ;  /* 0x0000003f00070c82 */ /* 0x000fe20008000000 */
[----:B------:R-:W-:Y:S01]  /*0920*/  PLOP3.LUT P4, PT, PT, PT, UP0, 0x80, 0x0 ;  /* 0x000000000000781c */ /* 0x000fe20003f8f008 */
[----:B------:R-:W-:-:S03]  /*0930*/  @UP0 UIMAD.WIDE.U32 UR14, UR13, UR14, UR6 ;  /* 0x0000000e0d0e02a5 */ /* 0x000fc6000f8e0006 */
[----:B------:R-:W-:Y:S01]  /*0940*/  @!UP0 ULDC UR7, c[0x0][0xc] ;  /* 0x0000030000078ab9 */ /* 0x000fe20000000800 */
[----:B------:R-:W-:Y:S01]  /*0950*/  @UP0 UMOV UR6, URZ ;  /* 0x0000003f00060c82 */ /* 0x000fe20008000000 */
[----:B------:R-:W-:Y:S01]  /*0960*/  @!UP0 UIMAD.WIDE.U32 UR4, UR10, UR7, UR4 ;  /* 0x000000070a0482a5 */ /* 0x000fe2000f8e0004 */
[----:B------:R-:W-:Y:S01]  /*0970*/  IMAD.U32 R2, RZ, RZ, UR14 ;  /* 0x0000000eff027e24 */ /* 0x000fe2000f8e00ff */
[----:B------:R-:W-:Y:S02]  /*0980*/  @UP0 UIADD3 UR6, UR15, UR6, URZ ;  /* 0x000000060f060290 */ /* 0x000fe4000fffe03f */
[----:B------:R-:W-:Y:S02]  /*0990*/  IMAD.U32 R3, RZ, RZ, UR15 ;  /* 0x0000000fff037e24 */ /* 0x000fe4000f8e00ff */
[----:B------:R-:W-:Y:S01]  /*09a0*/  @P0 IMAD.MOV.U32 R7, RZ, RZ, R2 ;  /* 0x000000ffff070224 */ /* 0x000fe200078e0002 */
[----:B------:R-:W-:Y:S01]  /*09b0*/  MOV R4, UR4 ;  /* 0x0000000400047c02 */ /* 0x000fe20008000f00 */
[----:B------:R-:W-:-:S02]  /*09c0*/  IMAD.U32 R5, RZ, RZ, UR5 ;  /* 0x00000005ff057e24 */ /* 0x000fc4000f8e00ff */
[----:B------:R-:W-:Y:S02]  /*09d0*/  IMAD.U32 R2, RZ, RZ, UR4 ;  /* 0x00000004ff027e24 */ /* 0x000fe4000f8e00ff */
[----:B------:R-:W-:Y:S02]  /*09e0*/  @P3 IMAD.U32 R6, RZ, RZ, UR6 ;  /* 0x00000006ff063e24 */ /* 0x000fe4000f8e00ff */
[----:B------:R-:W-:Y:S02]  /*09f0*/  @!P5 IMAD.MOV.U32 R6, RZ, RZ, R5 ;  /* 0x000000ffff06d224 */ /* 0x000fe400078e0005 */
[----:B------:R-:W-:Y:S02]  /*0a00*/  @!P4 IMAD.MOV.U32 R7, RZ, RZ, R2 ;  /* 0x000000ffff07c224 */ /* 0x000fe400078e0002 */
[----:B------:R-:W-:Y:S01]  /*0a10*/  IMAD.U32 R3, RZ, RZ, UR5 ;  /* 0x00000005ff037e24 */ /* 0x000fe2000f8e00ff */
[----:B------:R0:W-:Y:S04]  /*0a20*/  STL [R1+0x200], R6 ;  /* 0x0002000601007387 */ /* 0x0001e80000100800 */
[----:B------:R0:W-:Y:S01]  /*0a30*/  STL [R1+0x204], R7 ;  /* 0x0002040701007387 */ /* 0x0001e20000100800 */
[----:B------:R-:W-:Y:S05]  /*0a40*/  @!P2 BRA `(.L_x_5) ;  /* 0x00000000000ca947 */ /* 0x000fea0003800000 */
[----:B------:R-:W-:Y:S01]  /*0a50*/  UCGABAR_WAIT ;  /* 0x0000000000007dc7 */ /* 0x000fe20008000000 */
[----:B------:R-:W-:Y:S01]  /*0a60*/  CCTL.IVALL ;  /* 0x00000000ff00798f */ /* 0x000fe20002000000 */
[----:B------:R-:W-:Y:S05]  /*0a70*/  BRA `(.L_x_6) ;  /* 0x0000000000047947 */ /* 0x000fea0003800000 */
.L_x_5:
[----:B------:R-:W-:Y:S06]  /*0a80*/  BAR.SYNC.DEFER_BLOCKING 0x0 ;  /* 0x0000000000007b1d */ /* 0x000fec0000010000 */
.L_x_6:
[----:B------:R-:W-:Y:S05]  /*0a90*/  @!P1 BRA `(.L_x_7) ;  /* 0x0000018c00e09947 */ /* 0x000fea0003800000 */
[----:B------:R-:W-:-:S06]  /*0aa0*/  UISETP.GT.U32.AND UP0, UPT, UR16, 0x1, UPT ;  /* 0x000000011000788c */ /* 0x000fcc000bf04070 */
[----:B------:R-:W-:-:S13]  /*0ab0*/  PLOP3.LUT P0, PT, PT, PT, UP0, 0x80, 0x0 ;  /* 0x000000000000781c */ /* 0x000fda0003f0f008 */
[----:B------:R-:W-:Y:S05]  /*0ac0*/  @P0 EXIT ;  /* 0x000000000000094d */ /* 0x000fea0003800000 */
[----:B------:R-:W-:Y:S01]  /*0ad0*/  ULDC.64 UR4, c[0x0][0x650] ;  /* 0x0001940000047ab9 */ /* 0x000fe20000000a00 */
[----:B------:R-:W-:Y:S01]  /*0ae0*/  UMOV UR41, 0xffffffff ;  /* 0xffffffff00297882 */ /* 0x000fe20000000000 */
[----:B------:R-:W-:Y:S01]  /*0af0*/  ISETP.GE.U32.AND P0, PT, R7, UR4, PT ;  /* 0x0000000407007c0c */ /* 0x000fe2000bf06070 */
[----:B------:R-:W-:Y:S01]  /*0b00*/  UMOV UR42, 0xffffffff ;  /* 0xffffffff002a7882 */ /* 0x000fe20000000000 */
[----:B------:R-:W-:Y:S01]  /*0b10*/  UMOV UR43, 0xffffffff ;  /* 0xffffffff002b7882 */ /* 0x000fe20000000000 */
[----:B------:R-:W-:Y:S02]  /*0b20*/  PRMT R0, RZ, 0x7610, R0 ;  /* 0x00007610ff007816 */ /* 0x000fe40000000000 */
[----:B------:R-:W-:-:S13]  /*0b30*/  ISETP.GE.U32.AND.EX P0, PT, R6, UR5, PT, P0 ;  /* 0x0000000506007c0c */ /* 0x000fda000bf06100 */
[----:B------:R-:W-:Y:S05]  /*0b40*/  @P0 BRA `(.L_x_8) ;  /* 0x0000000400480947 */ /* 0x000fea0003800000 */
[----:B------:R-:W-:Y:S01]  /*0b50*/  ULDC.64 UR16, c[0x0][0x628] ;  /* 0x00018a0000107ab9 */ /* 0x000fe20000000a00 */
[C---:B------:R-:W-:Y:S01]  /*0b60*/  R2UR UR19, R7.reuse ;  /* 0x00000000071372ca */ /* 0x040fe200000e0000 */
[----:B------:R-:W-:Y:S01]  /*0b70*/  ULDC UR18, c[0x0][0x630] ;  /* 0x00018c0000127ab9 */ /* 0x000fe20000000800 */
[----:B------:R-:W-:Y:S02]  /*0b80*/  ISETP.NE.U32.AND P0, PT, RZ, UR16, PT ;  /* 0x00000010ff007c0c */ /* 0x000fe4000bf05070 */
[----:B------:R-:W-:Y:S02]  /*0b90*/  R2UR UR4, R7 ;  /* 0x00000000070472ca */ /* 0x000fe400000e0000 */
[----:B------:R-:W-:Y:S02]  /*0ba0*/  ISETP.NE.AND.EX P0, PT, RZ, UR17, PT, P0 ;  /* 0x00000011ff007c0c */ /* 0x000fe4000bf05300 */
[----:B------:R-:W-:-:S11]  /*0bb0*/  R2UR UR5, R6 ;  /* 0x00000000060572ca */ /* 0x000fd600000e0000 */
[----:B------:R-:W-:Y:S05]  /*0bc0*/  @!P0 BRA `(.L_x_9) ;  /* 0x0000000000308947 */ /* 0x000fea0003800000 */
[----:B------:R-:W-:Y:S01]  /*0bd0*/  R2UR UR4, R7 ;  /* 0x00000000070472ca */ /* 0x000fe200000e0000 */
[----:B------:R-:W-:Y:S01]  /*0be0*/  ULDC UR9, c[0x0][0x634] ;  /* 0x00018d0000097ab9 */ /* 0x000fe20000000800 */
[----:B------:R-:W-:-:S11]  /*0bf0*/  R2UR UR13, R6 ;  /* 0x00000000060d72ca */ /* 0x000fd600000e0000 */
[----:B------:R-:W-:-:S04]  /*0c00*/  UIADD3 UR9, UP0, UR4, UR9, URZ ;  /* 0x0000000904097290 */ /* 0x000fc8000ff1e03f */
[----:B------:R-:W-:-:S04]  /*0c10*/  UIADD3.X UR13, URZ, UR13, URZ, UP0, !UPT ;  /* 0x0000000d3f0d7290 */ /* 0x000fc800087fe43f */
[----:B------:R-:W-:-:S04]  /*0c20*/  UIMAD.WIDE.U32 UR4, UR13, UR16, URZ ;  /* 0x000000100d0472a5 */ /* 0x000fc8000f8e003f */
[----:B------:R-:W-:Y:S02]  /*0c30*/  UIMAD.WIDE.U32 UR6, UP0, UR9, UR17, UR4 ;  /* 0x00000011090672a5 */ /* 0x000fe4000f800004 */
[----:B------:R-:W-:Y:S02]  /*0c40*/  UIMAD.WIDE.U32 UR4, UR9, UR16, URZ ;  /* 0x00000010090472a5 */ /* 0x000fe4000f8e003f */
[----:B------:R-:W-:Y:S02]  /*0c50*/  UIADD3.X UR15, URZ, URZ, URZ, UP0, !UPT ;  /* 0x0000003f3f0f7290 */ /* 0x000fe400087fe43f */
[----:B------:R-:W-:Y:S01]  /*0c60*/  UIADD3 URZ, UP0, UR5, UR6, URZ ;  /* 0x00000006053f7290 */ /* 0x000fe2000ff1e03f */
[----:B------:R-:W-:-:S03]  /*0c70*/  UMOV UR14, UR7 ;  /* 0x00000007000e7c82 */ /* 0x000fc60008000000 */
[----:B------:R-:W-:-:S12]  /*0c80*/  UIMAD.WIDE.U32.X UR4, UR13, UR17, UR14, UP0 ;  /* 0x000000110d0472a5 */ /* 0x000fd800080e040e */
.L_x_9:
[----:B------:R-:W-:Y:S01]  /*0c90*/  USHF.R.U64 UR43, UR4, UR18, UR5 ;  /* 0x00000012042b7299 */ /* 0x000fe20008001205 */
[----:B------:R-:W-:Y:S01]  /*0ca0*/  R2UR UR7, R6 ;  /* 0x00000000060772ca */ /* 0x000fe200000e0000 */
[----:B------:R-:W-:Y:S02]  /*0cb0*/  USHF.R.U32.HI UR4, URZ, UR18, UR5 ;  /* 0x000000123f047299 */ /* 0x000fe40008011605 */
[----:B------:R-:W-:Y:S01]  /*0cc0*/  UIADD3 UR5, UP0, URZ, -UR43, URZ ;  /* 0x8000002b3f057290 */ /* 0x000fe2000ff1e03f */
[----:B------:R-:W-:Y:S01]  /*0cd0*/  ULDC.64 UR14, c[0x0][0x620] ;  /* 0x00018800000e7ab9 */ /* 0x000fe20000000a00 */
[----:B------:R-:W-:Y:S02]  /*0ce0*/  UMOV UR6, UR19 ;  /* 0x0000001300067c82 */ /* 0x000fe40008000000 */
[----:B------:R-:W-:Y:S01]  /*0cf0*/  UIADD3.X UR4, URZ, ~UR4, URZ, UP0, !UPT ;  /* 0x800000043f047290 */ /* 0x000fe200087fe43f */
[----:B------:R-:W-:Y:S01]  /*0d00*/  ULDC UR9, c[0x0][0x618] ;  /* 0x0001860000097ab9 */ /* 0x000fe20000000800 */
[----:B------:R-:W-:-:S02]  /*0d10*/  UIMAD UR12, UR11, UR12, UR10 ;  /* 0x0000000c0b0c72a4 */ /* 0x000fc4000f8e020a */
[----:B------:R-:W-:Y:S02]  /*0d20*/  UIMAD UR4, UR4, UR14, URZ ;  /* 0x0000000e040472a4 */ /* 0x000fe4000f8e023f */
[----:B------:R-:W-:Y:S02]  /*0d30*/  UIMAD.WIDE.U32 UR6, UR5, UR14, UR6 ;  /* 0x0000000e050672a5 */ /* 0x000fe4000f8e0006 */
[----:B------:R-:W-:Y:S01]  /*0d40*/  UIMAD UR4, UR5, UR15, UR4 ;  /* 0x0000000f050472a4 */ /* 0x000fe2000f8e0204 */
[----:B------:R-:W-:Y:S01]  /*0d50*/  ULDC UR10, c[0x0][0x608] ;  /* 0x00018200000a7ab9 */ /* 0x000fe20000000800 */
[----:B------:R-:W-:Y:S02]  /*0d60*/  ULDC UR18, c[0x0][0x658] ;  /* 0x0001960000127ab9 */ /* 0x000fe40000000800 */
[----:B------:R-:W-:Y:S01]  /*0d70*/  UIADD3 UR7, UR7, UR4, URZ ;  /* 0x0000000407077290 */ /* 0x000fe2000fffe03f */
[----:B------:R-:W-:Y:S02]  /*0d80*/  UMOV UR11, 0xffffffff ;  /* 0xffffffff000b7882 */ /* 0x000fe40000000000 */
[----:B------:R-:W-:Y:S01]  /*0d90*/  ULDC.64 UR4, c[0x0][0x640] ;  /* 0x0001900000047ab9 */ /* 0x000fe20000000a00 */
[----:B------:R-:W-:Y:S01]  /*0da0*/  USHF.R.U64 UR16, UR6, UR9, UR7 ;  /* 0x0000000906107299 */ /* 0x000fe20008001207 */
[----:B------:R-:W-:Y:S01]  /*0db0*/  ISETP.NE.U32.AND P0, PT, RZ, UR4, PT ;  /* 0x00000004ff007c0c */ /* 0x000fe2000bf05070 */
[----:B------:R-:W-:-:S02]  /*0dc0*/  USHF.R.U32.HI UR7, URZ, UR9, UR7 ;  /* 0x000000093f077299 */ /* 0x000fc40008011607 */
[----:B------:R-:W-:Y:S01]  /*0dd0*/  USHF.L.U32 UR6, UR11, UR18, URZ ;  /* 0x000000120b067299 */ /* 0x000fe2000800063f */
[----:B------:R-:W-:Y:S01]  /*0de0*/  ISETP.NE.AND.EX P0, PT, RZ, UR5, PT, P0 ;  /* 0x00000005ff007c0c */ /* 0x000fe2000bf05300 */
[----:B------:R-:W-:Y:S02]  /*0df0*/  USHF.R.U64 UR22, UR16, UR10, UR7 ;  /* 0x0000000a10167299 */ /* 0x000fe40008001207 */
[----:B------:R-:W-:Y:S02]  /*0e00*/  USHF.R.U32.HI UR7, URZ, UR10, UR7 ;  /* 0x0000000a3f077299 */ /* 0x000fe40008011607 */
[----:B------:R-:W-:Y:S02]  /*0e10*/  UISETP.NE.AND UP1, UPT, UR45, URZ, UPT ;  /* 0x0000003f2d00728c */ /* 0x000fe4000bf25270 */
[----:B------:R-:W-:Y:S01]  /*0e20*/  USHF.R.U64 UR23, UR22, UR18, UR7 ;  /* 0x0000001216177299 */ /* 0x000fe20008001207 */
[----:B------:R-:W-:Y:S01]  /*0e30*/  ULDC UR17, c[0x0][0x600] ;  /* 0x0001800000117ab9 */ /* 0x000fe20000000800 */
[----:B------:R-:W-:-:S02]  /*0e40*/  ULOP3.LUT UR13, URZ, UR6, URZ, 0x33, !UPT ;  /* 0x000000063f0d7292 */ /* 0x000fc4000f8e333f */
[----:B------:R-:W-:Y:S02]  /*0e50*/  UIADD3 UR15, UR17, -0x1, URZ ;  /* 0xffffffff110f7890 */ /* 0x000fe4000fffe03f */
[----:B------:R-:W-:Y:S02]  /*0e60*/  USEL UR12, UR8, UR12, !UP1 ;  /* 0x0000000c080c7287 */ /* 0x000fe4000c800000 */
[----:B------:R-:W-:Y:S01]  /*0e70*/  USHF.R.U32.HI UR7, URZ, UR18, UR7 ;  /* 0x000000123f077299 */ /* 0x000fe20008011607 */
[----:B------:R-:W-:Y:S01]  /*0e80*/  ULDC UR19, c[0x0][0x648] ;  /* 0x0001920000137ab9 */ /* 0x000fe20000000800 */
[----:B------:R-:W-:Y:S01]  /*0e90*/  ULDC UR20, c[0x0][0x638] ;  /* 0x00018e0000147ab9 */ /* 0x000fe20000000800 */
[----:B------:R-:W-:Y:S01]  /*0ea0*/  UMOV UR21, 0x1 ;  /* 0x0000000100157882 */ /* 0x000fe20000000000 */
[----:B------:R-:W-:Y:S01]  /*0eb0*/  UMOV UR6, UR23 ;  /* 0x0000001700067c82 */ /* 0x000fe20008000000 */
[----:B------:R-:W-:Y:S07]  /*0ec0*/  @!P0 BRA `(.L_x_10) ;  /* 0x0000000000308947 */ /* 0x000fee0003800000 */
[----:B------:R-:W-:Y:S02]  /*0ed0*/  ULDC UR10, c[0x0][0x64c] ;  /* 0x00019300000a7ab9 */ /* 0x000fe40000000800 */
        /* <DEDUP_REMOVED lines=8> */
[----:B------:R-:W-:-:S07]  /*0f60*/  UIMAD.WIDE.U32.X UR4, UR14, UR5, UR10, UP0 ;  /* 0x000000050e0472a5 */ /* 0x000fce00080e040a */
[----:B------:R-:W-:Y:S01]  /*0f70*/  UMOV UR6, UR4 ;  /* 0x0000000400067c82 */ /* 0x000fe20008000000 */
[----:B------:R-:W-:-:S05]  /*0f80*/  UMOV UR7, UR5 ;  /* 0x0000000500077c82 */ /* 0x000fca0008000000 */
.L_x_10:
[----:B------:R-:W-:Y:S01]  /*0f90*/  USHF.R.U64 UR5, UR6, UR19, UR7 ;  /* 0x0000001306057299 */ /* 0x000fe20008001207 */
[----:B------:R-:W-:Y:S01]  /*0fa0*/  IMAD.MOV.U32 R0, RZ, RZ, 0x1 ;  /* 0x00000001ff007424 */ /* 0x000fe200078e00ff */
[----:B------:R-:W-:Y:S02]  /*0fb0*/  USHF.L.U32 UR4, UR21, UR18, URZ ;  /* 0x0000001215047299 */ /* 0x000fe4000800063f */
[----:B------:R-:W-:Y:S02]  /*0fc0*/  ULOP3.LUT UR13, UR22, UR13, URZ, 0xc0, !UPT ;  /* 0x0000000d160d7292 */ /* 0x000fe4000f8ec03f */
[----:B------:R-:W-:Y:S02]  /*0fd0*/  UIADD3 UR6, -UR5, URZ, URZ ;  /* 0x0000003f05067290 */ /* 0x000fe4000fffe13f */
[----:B------:R-:W-:Y:S02]  /*0fe0*/  UIMAD UR13, UR4, UR5, UR13 ;  /* 0x00000005040d72a4 */ /* 0x000fe4000f8e020d */
[----:B------:R-:W-:-:S02]  /*0ff0*/  ULOP3.LUT UR15, UR16, UR15, URZ, 0xc0, !UPT ;  /* 0x0000000f100f7292 */ /* 0x000fc4000f8ec03f */
[----:B------:R-:W-:Y:S01]  /*1000*/  UIMAD UR4, UR6, UR20, UR23 ;  /* 0x00000014060472a4 */ /* 0x000fe2000f8e0217 */
[----:B------:R-:W-:Y:S01]  /*1010*/  ULDC UR5, c[0x0][0x610] ;  /* 0x0001840000057ab9 */ /* 0x000fe20000000800 */
[----:B------:R-:W-:Y:S02]  /*1020*/  UISETP.NE.AND UP0, UPT, UR45, URZ, UPT ;  /* 0x0000003f2d00728c */ /* 0x000fe4000bf05270 */
[----:B------:R-:W-:Y:S02]  /*1030*/  UIMAD UR12, UR13, UR5, UR12 ;  /* 0x000000050d0c72a4 */ /* 0x000fe4000f8e020c */
[----:B------:R-:W-:-:S04]  /*1040*/  UIMAD UR4, UR4, UR17, UR15 ;  /* 0x00000011040472a4 */ /* 0x000fc8000f8e020f */
[----:B------:R-:W-:Y:S02]  /*1050*/  USEL UR42, UR4, UR12, !UP0 ;  /* 0x0000000c042a7287 */ /* 0x000fe4000c000000 */
[----:B------:R-:W-:-:S12]  /*1060*/  USEL UR41, UR12, UR4, !UP0 ;  /* 0x000000040c297287 */ /* 0x000fd8000c000000 */
.L_x_8:
[----:B------:R-:W-:-:S08]  /*1070*/  NOP ;  /* 0x0000000000007918 */ /* 0x000fd00000000000 */
[----:B------:R-:W1:Y:S02]  /*1080*/  USETMAXREG.TRY_ALLOC.CTAPOOL UP0, 0xf0 ;  /* 0x000000f0000079c8 */ /* 0x000e640008000600 */
[----:B-1----:R-:W-:-:S13]  /*1090*/  PLOP3.LUT P0, PT, PT, PT, UP0, 0x80, 0x0 ;  /* 0x000000000000781c */ /* 0x002fda0003f0f008 */
[----:B------:R-:W-:Y:S05]  /*10a0*/  @!P0 BRA `(.L_x_8) ;  /* 0xfffffffc00f08947 */ /* 0x000fea000383ffff */
[----:B------:R-:W-:Y:S01]  /*10b0*/  ULDC.64 UR4, c[0x0][0x598] ;  /* 0x0001660000047ab9 */ /* 0x000fe20000000a00 */
[----:B------:R-:W-:Y:S01]  /*10c0*/  ULDC.64 UR36, c[0x0][0x208] ;  /* 0x0000820000247ab9 */ /* 0x000fe20000000a00 */
[----:B------:R-:W-:-:S04]  /*10d0*/  ISETP.NE.U32.AND P0, PT, RZ, UR4, PT ;  /* 0x00000004ff007c0c */ /* 0x000fc8000bf05070 */
[----:B------:R-:W-:-:S13]  /*10e0*/  ISETP.NE.AND.EX P0, PT, RZ, UR5, PT, P0 ;  /* 0x00000005ff007c0c */ /* 0x000fda000bf05300 */
[----:B------:R-:W-:Y:S05]  /*10f0*/  @!P0 BRA `(.L_x_11) ;  /* 0x00000000001c8947 */ /* 0x000fea0003800000 */
[----:B------:R-:W1:Y:S02]  /*1100*/  LDC.64 R2, c[0x0][0x598] ;  /* 0x00016600ff027b82 */ /* 0x000e640000000a00 */
[----:B-1----:R-:W2:Y:S02]  /*1110*/  LDG.E.64 R2, desc[UR36][R2.64] ;  /* 0x0000002402027981 */ /* 0x002ea4000c1e1b00 */
[----:B--2---:R-:W-:-:S04]  /*1120*/  ISETP.NE.U32.AND P0, PT, R2, RZ, PT ;  /* 0x000000ff0200720c */ /* 0x004fc80003f05070 */
[----:B------:R-:W-:-:S13]  /*1130*/  ISETP.NE.AND.EX P0, PT, R3, RZ, PT, P0 ;  /* 0x000000ff0300720c */ /* 0x000fda0003f05300 */
[----:B------:R-:W-:Y:S05]  /*1140*/  @!P0 BRA `(.L_x_11) ;  /* 0x0000000000088947 */ /* 0x000fea0003800000 */
[----:B------:R1:W5:Y:S01]  /*1150*/  LD.E R2, desc[UR36][R2.64] ;  /* 0x0000002402027980 */ /* 0x000362000c101900 */
[----:B------:R-:W-:Y:S05]  /*1160*/  BRA `(.L_x_12) ;  /* 0x0000000000247947 */ /* 0x000fea0003800000 */
.L_x_11:
[----:B------:R-:W-:Y:S02]  /*1170*/  ULDC.64 UR4, c[0x0][0x588] ;  /* 0x0001620000047ab9 */ /* 0x000fe40000000a00 */
[----:B------:R-:W-:-:S04]  /*1180*/  ISETP.NE.U32.AND P0, PT, RZ, UR4, PT ;  /* 0x00000004ff007c0c */ /* 0x000fc8000bf05070 */
[----:B------:R-:W-:-:S13]  /*1190*/  ISETP.NE.AND.EX P0, PT, RZ, UR5, PT, P0 ;  /* 0x00000005ff007c0c */ /* 0x000fda000bf05300 */
[----:B------:R-:W-:Y:S05]  /*11a0*/  @!P0 BRA `(.L_x_13) ;  /* 0x00000000000c8947 */ /* 0x000fea0003800000 */
[----:B------:R-:W1:Y:S02]  /*11b0*/  LDC.64 R2, c[0x0][0x588] ;  /* 0x00016200ff027b82 */ /* 0x000e640000000a00 */
[----:B-1----:R2:W5:Y:S01]  /*11c0*/  LDG.E R2, desc[UR36][R2.64] ;  /* 0x0000002402027981 */ /* 0x002562000c1e1900 */
[----:B------:R-:W-:Y:S05]  /*11d0*/  BRA `(.L_x_12) ;  /* 0x0000000000087947 */ /* 0x000fea0003800000 */
.L_x_13:
[----:B------:R-:W-:Y:S02]  /*11e0*/  ULDC UR4, c[0x0][0x580] ;  /* 0x0001600000047ab9 */ /* 0x000fe40000000800 */
[----:B------:R-:W-:-:S07]  /*11f0*/  IMAD.U32 R2, RZ, RZ, UR4 ;  /* 0x00000004ff027e24 */ /* 0x000fce000f8e00ff */
.L_x_12:
[----:B------:R-:W-:Y:S02]  /*1200*/  ULDC.64 UR4, c[0x0][0x5a0] ;  /* 0x0001680000047ab9 */ /* 0x000fe40000000a00 */
[----:B------:R-:W-:-:S04]  /*1210*/  ISETP.NE.U32.AND P0, PT, RZ, UR4, PT ;  /* 0x00000004ff007c0c */ /* 0x000fc8000bf05070 */
[----:B------:R-:W-:-:S13]  /*1220*/  ISETP.NE.AND.EX P0, PT, RZ, UR5, PT, P0 ;  /* 0x00000005ff007c0c */ /* 0x000fda000bf05300 */
[----:B------:R-:W-:Y:S05]  /*1230*/  @!P0 BRA `(.L_x_14) ;  /* 0x00000000001c8947 */ /* 0x000fea0003800000 */
[----:B------:R-:W3:Y:S02]  /*1240*/  LDC.64 R4, c[0x0][0x5a0] ;  /* 0x00016800ff047b82 */ /* 0x000ee40000000a00 */
[----:B---3--:R-:W3:Y:S02]  /*1250*/  LDG.E.64 R4, desc[UR36][R4.64] ;  /* 0x0000002404047981 */ /* 0x008ee4000c1e1b00 */
[----:B---3--:R-:W-:-:S04]  /*1260*/  ISETP.NE.U32.AND P0, PT, R4, RZ, PT ;  /* 0x000000ff0400720c */ /* 0x008fc80003f05070 */
[----:B------:R-:W-:-:S13]  /*1270*/  ISETP.NE.AND.EX P0, PT, R5, RZ, PT, P0 ;  /* 0x000000ff0500720c */ /* 0x000fda0003f05300 */
[----:B------:R-:W-:Y:S05]  /*1280*/  @!P0 BRA `(.L_x_14) ;  /* 0x0000000000088947 */ /* 0x000fea0003800000 */
[----:B------:R3:W5:Y:S01]  /*1290*/  LD.E R16, desc[UR36][R4.64] ;  /* 0x0000002404107980 */ /* 0x000762000c101900 */
[----:B------:R-:W-:Y:S05]  /*12a0*/  BRA `(.L_x_15) ;  /* 0x0000000000247947 */ /* 0x000fea0003800000 */
.L_x_14:
[----:B------:R-:W-:Y:S02]  /*12b0*/  ULDC.64 UR4, c[0x0][0x590] ;  /* 0x0001640000047ab9 */ /* 0x000fe40000000a00 */
[----:B------:R-:W-:-:S04]  /*12c0*/  ISETP.NE.U32.AND P0, PT, RZ, UR4, PT ;  /* 0x00000004ff007c0c */ /* 0x000fc8000bf05070 */
[----:B------:R-:W-:-:S13]  /*12d0*/  ISETP.NE.AND.EX P0, PT, RZ, UR5, PT, P0 ;  /* 0x00000005ff007c0c */ /* 0x000fda000bf05300 */
[----:B------:R-:W-:Y:S05]  /*12e0*/  @!P0 BRA `(.L_x_16) ;  /* 0x00000000000c8947 */ /* 0x000fea0003800000 */
[----:B------:R-:W3:Y:S02]  /*12f0*/  LDC.64 R4, c[0x0][0x590] ;  /* 0x00016400ff047b82 */ /* 0x000ee40000000a00 */
[----:B---3--:R4:W5:Y:S01]  /*1300*/  LDG.E R16, desc[UR36][R4.64] ;  /* 0x0000002404107981 */ /* 0x008962000c1e1900 */
[----:B------:R-:W-:Y:S05]  /*1310*/  BRA `(.L_x_15) ;  /* 0x0000000000087947 */ /* 0x000fea0003800000 */
.L_x_16:
[----:B------:R-:W-:Y:S02]  /*1320*/  ULDC UR4, c[0x0][0x584] ;  /* 0x0001610000047ab9 */ /* 0x000fe40000000800 */
[----:B------:R-:W-:-:S07]  /*1330*/  IMAD.U32 R16, RZ, RZ, UR4 ;  /* 0x00000004ff107e24 */ /* 0x000fce000f8e00ff */
.L_x_15:
[----:B------:R-:W-:-:S13]  /*1340*/  LOP3.LUT P0, RZ, R0, 0xff, RZ, 0xc0, !PT ;  /* 0x000000ff00ff7812 */ /* 0x000fda000780c0ff */
[----:B------:R-:W-:Y:S05]  /*1350*/  @!P0 EXIT ;  /* 0x000000000000894d */ /* 0x000fea0003800000 */
[----:B------:R-:W-:Y:S01]  /*1360*/  ULDC UR4, c[0x0][0x28c] ;  /* 0x0000a30000047ab9 */ /* 0x000fe20000000800 */
[----:B------:R-:W-:Y:S01]  /*1370*/  UMOV UR38, URZ ;  /* 0x0000003f00267c82 */ /* 0x000fe20008000000 */
[----:B------:R-:W-:Y:S01]  /*1380*/  UIADD3 UR4, UR4, 0x1f, URZ ;  /* 0x0000001f04047890 */ /* 0x000fe2000fffe03f */
[----:B------:R-:W-:-:S03]  /*1390*/  UMOV UR39, URZ ;  /* 0x0000003f00277c82 */ /* 0x000fc60008000000 */
[----:B------:R-:W-:-:S04]  /*13a0*/  USHF.R.S32.HI UR5, URZ, 0x1f, UR4 ;  /* 0x0000001f3f057899 */ /* 0x000fc80008011404 */
[----:B------:R-:W-:-:S04]  /*13b0*/  ULEA.HI UR5, UR5, UR4, URZ, 0x5 ;  /* 0x0000000405057291 */ /* 0x000fc8000f8f283f */
[----:B------:R-:W-:-:S12]  /*13c0*/  USHF.R.S32.HI UR44, URZ, 0x5, UR5 ;  /* 0x000000053f2c7899 */ /* 0x000fd80008011405 */
.L_x_546:
[----:B------:R-:W0:Y:S01]  /*13d0*/  S2R R0, SR_TID.X ;  /* 0x0000000000007919 */ /* 0x000e220000002100 */
[----:B-1----:R-:W1:Y:S01]  /*13e0*/  S2UR UR7, SR_CgaCtaId ;  /* 0x00000000000779c3 */ /* 0x002e620000008800 */
[----:B------:R-:W-:Y:S02]  /*13f0*/  UMOV UR6, 0x400 ;  /* 0x0000040000067882 */ /* 0x000fe40000000000 */
[----:B-1----:R-:W-:Y:S01]  /*1400*/  ULEA UR6, UR7, UR6, 0x18 ;  /* 0x0000000607067291 */ /* 0x002fe2000f8ec03f */
[----:B0-----:R-:W-:-:S04]  /*1410*/  LOP3.LUT R0, R0, 0x80, RZ, 0xc0, !PT ;  /* 0x0000008000007812 */ /* 0x001fc800078ec0ff */
[----:B------:R-:W-:-:S06]  /*1420*/  SHF.R.U32.HI R0, RZ, 0x7, R0 ;  /* 0x00000007ff007819 */ /* 0x000fcc0000011600 */
[----:B------:R-:W0:Y:S02]  /*1430*/  SHFL.IDX PT, R0, R0, RZ, 0x1f ;  /* 0x00001fff00007589 */ /* 0x000e2400000e0000 */
[----:B0-----:R-:W-:-:S13]  /*1440*/  R2UR UR4, R0 ;  /* 0x00000000000472ca */ /* 0x001fda00000e0000 */
[----:B------:R-:W-:-:S04]  /*1450*/  ULEA.HI UR5, UR4, UR4, URZ, 0x1 ;  /* 0x0000000404057291 */ /* 0x000fc8000f8f083f */
[----:B------:R-:W-:-:S04]  /*1460*/  ULOP3.LUT UR5, UR5, 0x7fffe, URZ, 0xc0, !UPT ;  /* 0x0007fffe05057892 */ /* 0x000fc8000f8ec03f */
[----:B------:R-:W-:-:S03]  /*1470*/  UIADD3 UR5, UR4, -UR5, URZ ;  /* 0x8000000504057290 */ /* 0x000fc6000fffe03f */
[----:B------:R-:W-:Y:S01]  /*1480*/  ULDC UR4, c[0x0][0x28c] ;  /* 0x0000a30000047ab9 */ /* 0x000fe20000000800 */
[----:B------:R-:W-:Y:S01]  /*1490*/  ULEA UR5, UR5, UR6, 0xd ;  /* 0x0000000605057291 */ /* 0x000fe2000f8e683f */
[----:B------:R-:W-:-:S03]  /*14a0*/  ISETP.LT.AND P0, PT, RZ, UR4, PT ;  /* 0x00000004ff007c0c */ /* 0x000fc6000bf01270 */
[----:B------:R-:W-:-:S04]  /*14b0*/  UIADD3 UR5, UR5, 0x100, URZ ;  /* 0x0000010005057890 */ /* 0x000fc8000fffe03f */
[----:B------:R-:W-:-:S04]  /*14c0*/  USHF.R.U32.HI UR5, URZ, 0x4, UR5 ;  /* 0x000000043f057899 */ /* 0x000fc80008011605 */
[----:B------:R-:W-:Y:S02]  /*14d0*/  ULOP3.LUT UR46, UR5, 0x3fff, URZ, 0xc0, !UPT ;  /* 0x00003fff052e7892 */ /* 0x000fe4000f8ec03f */
[----:B--23-5:R-:W-:Y:S10]  /*14e0*/  @P0 BRA `(.L_x_17) ;  /* 0x0000000000400947 */ /* 0x02cff40003800000 */
[----:B------:R-:W-:Y:S01]  /*14f0*/  MOV R0, 0x0 ;  /* 0x0000000000007802 */ /* 0x000fe20000000f00 */
[----:B------:R-:W-:Y:S01]  /*1500*/  ULDC.64 UR4, c[0x4][0x68] ;  /* 0x01001a0000047ab9 */ /* 0x000fe20000000a00 */
[----:B------:R-:W-:Y:S01]  /*1510*/  ULDC.64 UR6, c[0x4][0x8] ;  /* 0x0100020000067ab9 */ /* 0x000fe20000000a00 */
[----:B---34-:R-:W-:Y:S01]  /*1520*/  IMAD.U32 R4, RZ, RZ, UR4 ;  /* 0x00000004ff047e24 */ /* 0x018fe2000f8e00ff */
[----:B------:R0:W1:Y:S01]  /*1530*/  LDC.64 R14, c[0x4][R0] ;  /* 0x01000000000e7b82 */ /* 0x0000620000000a00 */
[----:B------:R-:W-:Y:S01]  /*1540*/  IMAD.U32 R5, RZ, RZ, UR5 ;  /* 0x00000005ff057e24 */ /* 0x000fe2000f8e00ff */
[----:B------:R-:W-:Y:S01]  /*1550*/  ULDC.64 UR4, c[0x4][0x70] ;  /* 0x01001c0000047ab9 */ /* 0x000fe20000000a00 */
[----:B------:R-:W-:Y:S01]  /*1560*/  IMAD.U32 R10, RZ, RZ, UR6 ;  /* 0x00000006ff0a7e24 */ /* 0x000fe2000f8e00ff */
[----:B------:R-:W-:Y:S01]  /*1570*/  MOV R13, RZ ;  /* 0x000000ff000d7202 */ /* 0x000fe20000000f00 */
[----:B------:R-:W-:Y:S02]  /*1580*/  IMAD.U32 R6, RZ, RZ, UR4 ;  /* 0x00000004ff067e24 */ /* 0x000fe4000f8e00ff */
[----:B------:R-:W-:-:S02]  /*1590*/  IMAD.U32 R7, RZ, RZ, UR5 ;  /* 0x00000005ff077e24 */ /* 0x000fc4000f8e00ff */
[----:B------:R-:W-:Y:S02]  /*15a0*/  IMAD.U32 R11, RZ, RZ, UR7 ;  /* 0x00000007ff0b7e24 */ /* 0x000fe4000f8e00ff */
[----:B------:R-:W-:Y:S02]  /*15b0*/  IMAD.MOV.U32 R8, RZ, RZ, 0x1e1 ;  /* 0x000001e1ff087424 */ /* 0x000fe400078e00ff */
[----:B0-----:R-:W-:-:S07]  /*15c0*/  IMAD.MOV.U32 R12, RZ, RZ, 0x1 ;  /* 0x00000001ff0c7424 */ /* 0x001fce00078e00ff */
[----:B------:R-:W-:-:S07]  /*15d0*/  LEPC R20, `(.L_x_17) ;  /* 0x000000001014794e */ /* 0x000fce0000000000 */
[----:B-12--5:R-:W-:Y:S05]  /*15e0*/  CALL.ABS.NOINC R14 ;  /* 0x000000000e007343 */ /* 0x026fea0003c00000 */
.L_x_17:
[----:B------:R-:W-:-:S06]  /*15f0*/  ULOP3.LUT UR4, UR40, 0x1, URZ, 0xfc, !UPT ;  /* 0x0000000128047892 */ /* 0x000fcc000f8efc3f */
[----:B------:R-:W-:-:S05]  /*1600*/  IMAD.U32 R0, RZ, RZ, UR4 ;  /* 0x00000004ff007e24 */ /* 0x000fca000f8e00ff */
[----:B------:R-:W-:-:S13]  /*1610*/  ISETP.NE.AND P0, PT, R0, 0x3, PT ;  /* 0x000000030000780c */ /* 0x000fda0003f05270 */
[----:B------:R-:W-:Y:S05]  /*1620*/  @!P0 BRA `(.L_x_18) ;  /* 0x0000000000048947 */ /* 0x000fea0003800000 */
[----:B------:R-:W-:Y:S01]  /*1630*/  BPT.TRAP 0x1 ;  /* 0x000000040000795c */ /* 0x000fe20000300000 */
.L_x_18:
[----:B------:R-:W0:Y:S01]  /*1640*/  S2UR UR5, SR_CgaCtaId ;  /* 0x00000000000579c3 */ /* 0x000e220000008800 */
[----:B------:R-:W-:Y:S01]  /*1650*/  UMOV UR4, 0x400 ;  /* 0x0000040000047882 */ /* 0x000fe20000000000 */
[----:B--2---:R-:W-:Y:S02]  /*1660*/  IMAD.U32 R3, RZ, RZ, UR38 ;  /* 0x00000026ff037e24 */ /* 0x004fe4000f8e00ff */
[----:B---34-:R-:W-:-:S03]  /*1670*/  IMAD.U32 R5, RZ, RZ, UR39 ;  /* 0x00000027ff057e24 */ /* 0x018fc6000f8e00ff */
[----:B------:R-:W-:Y:S01]  /*1680*/  SHF.L.U32 R3, R3, 0x1f, RZ ;  /* 0x0000001f03037819 */ /* 0x000fe200000006ff */
[----:B0-----:R-:W-:-:S06]  /*1690*/  ULEA UR4, UR5, UR4, 0x18 ;  /* 0x0000000405047291 */ /* 0x001fcc000f8ec03f */
[----:B------:R-:W-:-:S04]  /*16a0*/  IMAD.U32 R0, RZ, RZ, UR4 ;  /* 0x00000004ff007e24 */ /* 0x000fc8000f8e00ff */
[----:B------:R-:W-:-:S04]  /*16b0*/  IMAD R4, R5, 0x8, R0 ;  /* 0x0000000805047824 */ /* 0x000fc800078e0200 */
[----:B------:R0:W1:Y:S01]  /*16c0*/  SYNCS.PHASECHK.TRANS64.TRYWAIT P1, [R4+URZ], R3 ;  /* 0x00000003040075a7 */ /* 0x000062000802017f */
[----:B------:R-:W-:Y:S05]  /*16d0*/  @!P0 BRA `(.L_x_19) ;  /* 0x0000000000048947 */ /* 0x000fea0003800000 */
[----:B------:R-:W-:Y:S01]  /*16e0*/  BPT.TRAP 0x1 ;  /* 0x000000040000795c */ /* 0x000fe20000300000 */
.L_x_19:
[----:B-1----:R-:W-:Y:S05]  /*16f0*/  @P1 BRA `(.L_x_20) ;  /* 0x0000000000081947 */ /* 0x002fea0003800000 */
[----:B------:R-:W1:Y:S02]  /*1700*/  SYNCS.PHASECHK.TRANS64.TRYWAIT P1, [R4+URZ], R3 ;  /* 0x00000003040075a7 */ /* 0x000e64000802017f */
[----:B-1----:R-:W-:Y:S05]  /*1710*/  @!P1 BRA `(.L_x_21) ;  /* 0x0000019800f09947 */ /* 0x002fea0003800000 */
.L_x_20:
[----:B------:R-:W-:-:S04]  /*1720*/  UISETP.LT.AND UP0, UPT, UR44, 0x1, UPT ;  /* 0x000000012c00788c */ /* 0x000fc8000bf01270 */
[----:B------:R-:W-:-:S06]  /*1730*/  USEL UR4, UR44, 0x1, UP0 ;  /* 0x000000012c047887 */ /* 0x000fcc0008000000 */
[----:B01----:R-:W-:Y:S01]  /*1740*/  IMAD.U32 R3, RZ, RZ, UR4 ;  /* 0x00000004ff037e24 */ /* 0x003fe2000f8e00ff */
[----:B------:R-:W-:Y:S05]  /*1750*/  WARPSYNC.ALL ;  /* 0x0000000000007948 */ /* 0x000fea0003800000 */
[----:B------:R-:W-:-:S04]  /*1760*/  IADD3 R3, -R3, UR44, RZ ;  /* 0x0000002c03037c10 */ /* 0x000fc8000fffe1ff */
[----:B------:R-:W-:Y:S02]  /*1770*/  ISETP.GE.AND P1, PT, R3, 0x1, PT ;  /* 0x000000010300780c */ /* 0x000fe40003f26270 */
[----:B------:R-:W-:Y:S01]  /*1780*/  R2UR UR4, R0 ;  /* 0x00000000000472ca */ /* 0x000fe200000e0000 */
[----:B------:R-:W-:Y:S01]  /*1790*/  WARPGROUP.ARRIVE ;  /* 0x00000000000079c5 */ /* 0x000fe20000000000 */
[----:B------:R-:W-:Y:S01]  /*17a0*/  UMOV UR9, 0x40000040 ;  /* 0x4000004000097882 */ /* 0x000fe20000000000 */
[----:B------:R-:W-:Y:S01]  /*17b0*/  UMOV UR11, 0x40000040 ;  /* 0x40000040000b7882 */ /* 0x000fe20000000000 */
[----:B------:R0:W-:Y:S04]  /*17c0*/  STL [R1+0x2c8], R17 ;  /* 0x0002c81101007387 */ /* 0x0001e80000100800 */
[----:B-----5:R1:W-:Y:S04]  /*17d0*/  STL [R1+0x2c4], R16 ;  /* 0x0002c41001007387 */ /* 0x0203e80000100800 */
[----:B------:R2:W-:Y:S01]  /*17e0*/  STL [R1+0x2c0], R3 ;  /* 0x0002c00301007387 */ /* 0x0005e20000100800 */
[----:B------:R-:W-:-:S03]  /*17f0*/  UIADD3 UR4, UR4, 0x28100, URZ ;  /* 0x0002810004047890 */ /* 0x000fc6000fffe03f */
[----:B------:R3:W-:Y:S01]  /*1800*/  STL [R1+0x2bc], R2 ;  /* 0x0002bc0201007387 */ /* 0x0007e20000100800 */
[----:B------:R-:W-:-:S03]  /*1810*/  USHF.R.U32.HI UR4, URZ, 0x4, UR4 ;  /* 0x000000043f047899 */ /* 0x000fc60008011604 */
[----:B------:R4:W-:Y:S01]  /*1820*/  STL [R1+0x2cc], R0 ;  /* 0x0002cc0001007387 */ /* 0x0009e20000100800 */
[----:B------:R-:W-:Y:S02]  /*1830*/  ULOP3.LUT UR5, UR4, 0x3fff, URZ, 0xc0, !UPT ;  /* 0x00003fff04057892 */ /* 0x000fe4000f8ec03f */
[----:B------:R-:W-:Y:S02]  /*1840*/  ULOP3.LUT UR4, UR46, 0x10000, URZ, 0xfc, !UPT ;  /* 0x000100002e047892 */ /* 0x000fe4000f8efc3f */
[----:B------:R-:W-:Y:S02]  /*1850*/  ULOP3.LUT UR5, UR5, 0x10000, URZ, 0xfc, !UPT ;  /* 0x0001000005057892 */ /* 0x000fe4000f8efc3f */
[----:B------:R-:W-:Y:S02]  /*1860*/  ULEA UR6, UR39, UR4, 0xb ;  /* 0x0000000427067291 */ /* 0x000fe4000f8e583f */
[----:B------:R-:W-:-:S05]  /*1870*/  ULEA UR7, UR39, UR5, 0xb ;  /* 0x0000000527077291 */ /* 0x000fca000f8e583f */
[----:B------:R-:W-:Y:S02]  /*1880*/  UMOV UR8, UR6 ;  /* 0x0000000600087c82 */ /* 0x000fe40008000000 */
[----:B------:R-:W-:Y:S02]  /*1890*/  UMOV UR10, UR7 ;  /* 0x00000007000a7c82 */ /* 0x000fe40008000000 */
[----:B------:R-:W-:Y:S01]  /*18a0*/  HGMMA.64x256x8.F32.TF32 R24, gdesc[UR8], RZ, !UPT, gsb0 ;  /* 0x07e00000081879f0 */ /* 0x000fe2000c0028ff */
[----:B------:R-:W-:Y:S01]  /*18b0*/  UIADD3 UR8, UR6, 0x400, URZ ;  /* 0x0000040006087890 */ /* 0x000fe2000fffe03f */
[----:B------:R-:W-:Y:S01]  /*18c0*/  UMOV UR9, 0x40000040 ;  /* 0x4000004000097882 */ /* 0x000fe20000000000 */
[----:B------:R-:W-:Y:S02]  /*18d0*/  WARPGROUP.DEPBAR.LE gsb0, 0x0 ;  /* 0x00008000000079c5 */ /* 0x000fe40000010000 */
[----:B------:R-:W-:Y:S01]  /*18e0*/  STL.64 [R1], R24 ;  /* 0x0000001801007387 */ /* 0x000fe20000100a00 */
[----:B------:R-:W-:Y:S01]  /*18f0*/  IMAD.MOV.U32 R235, RZ, RZ, R46 ;  /* 0x000000ffffeb7224 */ /* 0x000fe200078e002e */
[----:B------:R-:W-:Y:S01]  /*1900*/  MOV R227, R54 ;  /* 0x0000003600e37202 */ /* 0x000fe20000000f00 */
[----:B------:R-:W-:Y:S01]  /*1910*/  IMAD.MOV.U32 R234, RZ, RZ, R47 ;  /* 0x000000ffffea7224 */ /* 0x000fe200078e002f */
[----:B------:R-:W-:Y:S01]  /*1920*/  STL.64 [R1+0x8], R26 ;  /* 0x0000081a01007387 */ /* 0x000fe20000100a00 */
        /* <DEDUP_REMOVED lines=24> */
[----:B------:R-:W-:-:S02]  /*1ab0*/  IMAD.MOV.U32 R220, RZ, RZ, R61 ;  /* 0x000000ffffdc7224 */ /* 0x000fc400078e003d */
[----:B------:R-:W-:Y:S01]  /*1ac0*/  IMAD.MOV.U32 R219, RZ, RZ, R62 ;  /* 0x000000ffffdb7224 */ /* 0x000fe200078e003e */
[----:B------:R-:W-:Y:S01]  /*1ad0*/  STL.64 [R1+0x40], R40 ;  /* 0x0000402801007387 */ /* 0x000fe20000100a00 */
[----:B------:R-:W-:Y:S02]  /*1ae0*/  IMAD.MOV.U32 R218, RZ, RZ, R63 ;  /* 0x000000ffffda7224 */ /* 0x000fe400078e003f */
[----:B------:R-:W-:Y:S01]  /*1af0*/  IMAD.MOV.U32 R217, RZ, RZ, R64 ;  /* 0x000000ffffd97224 */ /* 0x000fe200078e0040 */
[----:B------:R-:W-:Y:S01]  /*1b00*/  STL.64 [R1+0x48], R42 ;  /* 0x0000482a01007387 */ /* 0x000fe20000100a00 */
[----:B------:R-:W-:Y:S02]  /*1b10*/  IMAD.MOV.U32 R216, RZ, RZ, R65 ;  /* 0x000000ffffd87224 */ /* 0x000fe400078e0041 */
[----:B------:R-:W-:Y:S01]  /*1b20*/  IMAD.MOV.U32 R215, RZ, RZ, R66 ;  /* 0x000000ffffd77224 */ /* 0x000fe200078e0042 */
[----:B------:R4:W-:Y:S01]  /*1b30*/  STL.64 [R1+0x50], R44 ;  /* 0x0000502c01007387 */ /* 0x0009e20000100a00 */
[----:B------:R-:W-:-:S02]  /*1b40*/  IMAD.MOV.U32 R214, RZ, RZ, R67 ;  /* 0x000000ffffd67224 */ /* 0x000fc400078e0043 */
[----:B------:R-:W-:Y:S01]  /*1b50*/  IMAD.MOV.U32 R213, RZ, RZ, R68 ;  /* 0x000000ffffd57224 */ /* 0x000fe200078e0044 */
[----:B------:R-:W-:Y:S01]  /*1b60*/  STL [R1+0x580], R152 ;  /* 0x0005809801007387 */ /* 0x000fe20000100800 */
[----:B------:R-:W-:Y:S02]  /*1b70*/  IMAD.MOV.U32 R154, RZ, RZ, R70 ;  /* 0x000000ffff9a7224 */ /* 0x000fe400078e0046 */
[----:B------:R-:W-:Y:S02]  /*1b80*/  IMAD.MOV.U32 R155, RZ, RZ, R71 ;  /* 0x000000ffff9b7224 */ /* 0x000fe400078e0047 */
[----:B------:R-:W-:Y:S02]  /*1b90*/  IMAD.MOV.U32 R156, RZ, RZ, R72 ;  /* 0x000000ffff9c7224 */ /* 0x000fe400078e0048 */
[----:B------:R-:W-:Y:S02]  /*1ba0*/  IMAD.MOV.U32 R157, RZ, RZ, R73 ;  /* 0x000000ffff9d7224 */ /* 0x000fe400078e0049 */
[----:B------:R-:W-:-:S02]  /*1bb0*/  IMAD.MOV.U32 R158, RZ, RZ, R74 ;  /* 0x000000ffff9e7224 */ /* 0x000fc400078e004a */
[----:B------:R-:W-:Y:S02]  /*1bc0*/  IMAD.MOV.U32 R159, RZ, RZ, R75 ;  /* 0x000000ffff9f7224 */ /* 0x000fe400078e004b */
        /* <DEDUP_REMOVED lines=55> */
[----:B0-----:R-:W-:Y:S02]  /*1f40*/  IMAD.MOV.U32 R17, RZ, RZ, R135 ;  /* 0x000000ffff117224 */ /* 0x001fe400078e0087 */
[----:B-1----:R-:W-:Y:S02]  /*1f50*/  IMAD.MOV.U32 R16, RZ, RZ, R136 ;  /* 0x000000ffff107224 */ /* 0x002fe400078e0088 */
        /* <DEDUP_REMOVED lines=11> */
[----:B--2---:R-:W-:Y:S02]  /*2010*/  IMAD.MOV.U32 R3, RZ, RZ, R149 ;  /* 0x000000ffff037224 */ /* 0x004fe400078e0095 */
[----:B---3--:R-:W-:Y:S02]  /*2020*/  IMAD.MOV.U32 R2, RZ, RZ, R150 ;  /* 0x000000ffff027224 */ /* 0x008fe400078e0096 */
[----:B----4-:R-:W-:-:S02]  /*2030*/  IMAD.MOV.U32 R0, RZ, RZ, R151 ;  /* 0x000000ffff007224 */ /* 0x010fc400078e0097 */
[----:B------:R-:W-:-:S06]  /*2040*/  WARPGROUP.ARRIVE ;  /* 0x00000000000079c5 */ /* 0x000fcc0000000000 */
[----:B------:R-:W-:Y:S03]  /*2050*/  HGMMA.64x256x8.F32.TF32 R24, gdesc[UR8], RZ, !UPT, gsb0 ;  /* 0x07e00000081879f0 */ /* 0x000fe6000c0028ff */
[----:B------:R-:W-:Y:S02]  /*2060*/  WARPGROUP.DEPBAR.LE gsb0, 0x0 ;  /* 0x00008000000079c5 */ /* 0x000fe40000010000 */
[----:B------:R-:W-:Y:S04]  /*2070*/  STL.64 [R1+0x578], R150 ;  /* 0x0005789601007387 */ /* 0x000fe80000100a00 */
        /* <DEDUP_REMOVED lines=20> */
[----:B------:R0:W-:Y:S04]  /*21c0*/  STL.64 [R1+0x4d0], R108 ;  /* 0x0004d06c01007387 */ /* 0x0001e80000100a00 */
[----:B0-----:R-:W2:Y:S04]  /*21d0*/  LDL.LU R108, [R1] ;  /* 0x00000000016c7983 */ /* 0x001ea80000300800 */
[----:B------:R-:W2:Y:S04]  /*21e0*/  LDL.LU R109, [R1+0x4] ;  /* 0x00000400016d7983 */ /* 0x000ea80000300800 */
        /* <DEDUP_REMOVED lines=19> */
[----:B------:R-:W2:Y:S01]  /*2320*/  LDL.LU R129, [R1+0x54] ;  /* 0x0000540001817983 */ /* 0x000ea20000300800 */
[----:B------:R-:W-:Y:S01]  /*2330*/  IMAD.MOV.U32 R130, RZ, RZ, R235 ;  /* 0x000000ffff827224 */ /* 0x000fe200078e00eb */
[----:B------:R-:W-:Y:S01]  /*2340*/  MOV R137, R228 ;  /* 0x000000e400897202 */ /* 0x000fe20000000f00 */
[----:B------:R-:W-:Y:S01]  /*2350*/  IMAD.MOV.U32 R131, RZ, RZ, R234 ;  /* 0x000000ffff837224 */ /* 0x000fe200078e00ea */
[----:B------:R-:W-:Y:S01]  /*2360*/  MOV R152, R213 ;  /* 0x000000d500987202 */ /* 0x000fe20000000f00 */
[----:B------:R-:W-:Y:S01]  /*2370*/  IMAD.MOV.U32 R132, RZ, RZ, R233 ;  /* 0x000000ffff847224 */ /* 0x000fe200078e00e9 */
[----:B------:R-:W-:Y:S01]  /*2380*/  UIADD3 UR8, UR6, 0x2, URZ ;  /* 0x0000000206087890 */ /* 0x000fe2000fffe03f */
[----:B------:R-:W-:Y:S01]  /*2390*/  IMAD.MOV.U32 R133, RZ, RZ, R232 ;  /* 0x000000ffff857224 */ /* 0x000fe200078e00e8 */
[----:B------:R-:W-:Y:S01]  /*23a0*/  UIADD3 UR10, UR7, 0x2, URZ ;  /* 0x00000002070a7890 */ /* 0x000fe2000fffe03f */
[----:B------:R-:W-:Y:S01]  /*23b0*/  IMAD.MOV.U32 R134, RZ, RZ, R231 ;  /* 0x000000ffff867224 */ /* 0x000fe200078e00e7 */
[----:B------:R-:W-:Y:S01]  /*23c0*/  UMOV UR9, 0x40000040 ;  /* 0x4000004000097882 */ /* 0x000fe20000000000 */
[----:B------:R-:W-:Y:S01]  /*23d0*/  IMAD.MOV.U32 R135, RZ, RZ, R230 ;  /* 0x000000ffff877224 */ /* 0x000fe200078e00e6 */
[----:B------:R-:W-:Y:S01]  /*23e0*/  UMOV UR11, 0x40000040 ;  /* 0x40000040000b7882 */ /* 0x000fe20000000000 */
[----:B------:R-:W-:-:S02]  /*23f0*/  IMAD.MOV.U32 R136, RZ, RZ, R229 ;  /* 0x000000ffff887224 */ /* 0x000fc400078e00e5 */
[----:B------:R-:W-:Y:S01]  /*2400*/  IMAD.MOV.U32 R138, RZ, RZ, R227 ;  /* 0x000000ffff8a7224 */ /* 0x000fe200078e00e3 */
[----:B------:R-:W-:Y:S01]  /*2410*/  MOV R227, R9 ;  /* 0x0000000900e37202 */ /* 0x000fe20000000f00 */
        /* <DEDUP_REMOVED lines=34> */
[----:B------:R-:W-:-:S06]  /*2640*/  IMAD.MOV.U32 R235, RZ, RZ, R0 ;  /* 0x000000ffffeb7224 */ /* 0x000fcc00078e0000 */
[----:B--2---:R-:W-:-:S06]  /*2650*/  WARPGROUP.ARRIVE ;  /* 0x00000000000079c5 */ /* 0x004fcc0000000000 */
[----:B------:R-:W-:Y:S03]  /*2660*/  HGMMA.64x256x8.F32.TF32 R108, gdesc[UR8], R108, gsb0 ;  /* 0x07e00000086c79f0 */ /* 0x000fe6000800286c */
[----:B------:R-:W-:Y:S02]  /*2670*/  WARPGROUP.DEPBAR.LE gsb0, 0x0 ;  /* 0x00008000000079c5 */ /* 0x000fe40000010000 */
[----:B------:R-:W-:Y:S04]  /*2680*/  STL.64 [R1], R108 ;  /* 0x0000006c01007387 */ /* 0x000fe80000100a00 */
        /* <DEDUP_REMOVED lines=63> */
[----:B0-----:R-:W2:Y:S04]  /*2a80*/  LDL.LU R152, [R1+0x580] ;  /* 0x0005800001987983 */ /* 0x001ea80000300800 */
[----:B------:R-:W3:Y:S04]  /*2a90*/  LDL.LU.64 R150, [R1+0x578] ;  /* 0x0005780001967983 */ /* 0x000ee80000300a00 */
        /* <DEDUP_REMOVED lines=20> */
[----:B------:R-:W3:Y:S01]  /*2be0*/  LDL.LU.64 R108, [R1+0x4d0] ;  /* 0x0004d000016c7983 */ /* 0x000ee20000300a00 */
[----:B------:R-:W-:Y:S01]  /*2bf0*/  UIADD3 UR8, UR6, 0x402, URZ ;  /* 0x0000040206087890 */ /* 0x000fe2000fffe03f */
[----:B------:R-:W-:Y:S01]  /*2c00*/  UMOV UR9, 0x40000040 ;  /* 0x4000004000097882 */ /* 0x000fe20000000000 */
[----:B---3--:R-:W-:-:S07]  /*2c10*/  WARPGROUP.ARRIVE ;  /* 0x00000000000079c5 */ /* 0x008fce0000000000 */
[----:B------:R-:W-:Y:S03]  /*2c20*/  HGMMA.64x256x8.F32.TF32 R24, gdesc[UR8], R24, gsb0 ;  /* 0x07e00000081879f0 */ /* 0x000fe60008002818 */
        /* <DEDUP_REMOVED lines=65> */
[----:B0-----:R-:W3:Y:S04]  /*3040*/  LDL.LU.64 R24, [R1] ;  /* 0x0000000001187983 */ /* 0x001ee80000300a00 */
        /* <DEDUP_REMOVED lines=63> */
[----:B------:R-:W-:-:S02]  /*3440*/  UIADD3 UR8, UR6, 0x4, URZ ;  /* 0x0000000406087890 */ /* 0x000fc4000fffe03f */
[----:B------:R-:W-:Y:S01]  /*3450*/  UIADD3 UR10, UR7, 0x4, URZ ;  /* 0x00000004070a7890 */ /* 0x000fe2000fffe03f */
[----:B------:R-:W-:Y:S01]  /*3460*/  UMOV UR9, 0x40000040 ;  /* 0x4000004000097882 */ /* 0x000fe20000000000 */
[----:B------:R-:W-:Y:S01]  /*3470*/  UMOV UR11, 0x40000040 ;  /* 0x40000040000b7882 */ /* 0x000fe20000000000 */
[----:B---3--:R-:W-:-:S06]  /*3480*/  WARPGROUP.ARRIVE ;  /* 0x00000000000079c5 */ /* 0x008fcc0000000000 */
[----:B------:R-:W-:Y:S03]  /*3490*/  HGMMA.64x256x8.F32.TF32 R24, gdesc[UR8], R24, gsb0 ;  /* 0x07e00000081879f0 */ /* 0x000fe60008002818 */
        /* <DEDUP_REMOVED lines=39> */
[----:B------:R0:W-:Y:S01]  /*3710*/  STL.64 [R1+0x50], R44 ;  /* 0x0000502c01007387 */ /* 0x0001e20000100a00 */
[----:B------:R-:W-:Y:S02]  /*3720*/  IMAD.MOV.U32 R212, RZ, RZ, R128 ;  /* 0x000000ffffd47224 */ /* 0x000fe400078e0080 */
[----:B------:R-:W-:Y:S01]  /*3730*/  IMAD.MOV.U32 R213, RZ, RZ, R129 ;  /* 0x000000ffffd57224 */ /* 0x000fe200078e0081 */
[----:B------:R-:W3:Y:S01]  /*3740*/  LDL.LU.64 R150, [R1+0x4c8] ;  /* 0x0004c80001967983 */ /* 0x000ee20000300a00 */
[----:B------:R-:W-:-:S02]  /*3750*/  IMAD.MOV.U32 R210, RZ, RZ, R126 ;  /* 0x000000ffffd27224 */ /* 0x000fc400078e007e */
[----:B------:R-:W-:Y:S01]  /*3760*/  IMAD.MOV.U32 R211, RZ, RZ, R127 ;  /* 0x000000ffffd37224 */ /* 0x000fe200078e007f */
[----:B------:R-:W3:Y:S01]  /*3770*/  LDL.LU.64 R148, [R1+0x4c0] ;  /* 0x0004c00001947983 */ /* 0x000ee20000300a00 */
[----:B------:R-:W-:Y:S02]  /*3780*/  IMAD.MOV.U32 R208, RZ, RZ, R124 ;  /* 0x000000ffffd07224 */ /* 0x000fe400078e007c */
[----:B------:R-:W-:Y:S01]  /*3790*/  IMAD.MOV.U32 R209, RZ, RZ, R125 ;  /* 0x000000ffffd17224 */ /* 0x000fe200078e007d */
[----:B------:R-:W3:Y:S01]  /*37a0*/  LDL.LU.64 R146, [R1+0x4b8] ;  /* 0x0004b80001927983 */ /* 0x000ee20000300a00 */
        /* <DEDUP_REMOVED lines=122> */
[----:B0-----:R-:W3:Y:S04]  /*3f50*/  LDL.LU.64 R44, [R1+0x320] ;  /* 0x00032000012c7983 */ /* 0x001ee80000300a00 */
        /* <DEDUP_REMOVED lines=11> */
[----:B------:R-:W-:-:S02]  /*4010*/  UMOV UR9, 0x40000040 ;  /* 0x4000004000097882 */ /* 0x000fc40000000000 */
[----:B--2---:R-:W-:Y:S01]  /*4020*/  STL [R1+0x2b8], R152 ;  /* 0x0002b89801007387 */ /* 0x004fe20000100800 */
[----:B---3--:R-:W-:-:S06]  /*4030*/  WARPGROUP.ARRIVE ;  /* 0x00000000000079c5 */ /* 0x008fcc0000000000 */
        /* <DEDUP_REMOVED lines=59> */
[----:B------:R-:W-:Y:S01]  /*43f0*/  IMAD.MOV.U32 R148, RZ, RZ, R222 ;  /* 0x000000ffff947224 */ /* 0x000fe200078e00de */
[----:B------:R-:W-:Y:S01]  /*4400*/  MOV R222, R19 ;  /* 0x0000001300de7202 */ /* 0x000fe20000000f00 */
[----:B------:R-:W-:-:S02]  /*4410*/  IMAD.MOV.U32 R149, RZ, RZ, R221 ;  /* 0x000000ffff957224 */ /* 0x000fc400078e00dd */
[----:B------:R-:W-:Y:S02]  /*4420*/  IMAD.MOV.U32 R150, RZ, RZ, R220 ;  /* 0x000000ffff967224 */ /* 0x000fe400078e00dc */
[----:B------:R-:W-:Y:S02]  /*4430*/  IMAD.MOV.U32 R151, RZ, RZ, R219 ;  /* 0x000000ffff977224 */ /* 0x000fe400078e00db */
[----:B------:R-:W-:Y:S02]  /*4440*/  IMAD.MOV.U32 R152, RZ, RZ, R218 ;  /* 0x000000ffff987224 */ /* 0x000fe400078e00da */
[----:B------:R-:W-:Y:S02]  /*4450*/  IMAD.MOV.U32 R130, RZ, RZ, R0 ;  /* 0x000000ffff827224 */ /* 0x000fe400078e0000 */
        /* <DEDUP_REMOVED lines=8> */
[----:B------:R-:W-:Y:S01]  /*44e0*/  IMAD.MOV.U32 R218, RZ, RZ, R23 ;  /* 0x000000ffffda7224 */ /* 0x000fe200078e0017 */
[----:B------:R0:W5:Y:S01]  /*44f0*/  LDL.LU R0, [R1+0x2cc] ;  /* 0x0002cc0001007983 */ /* 0x0001620000300800 */
[----:B------:R-:W-:-:S02]  /*4500*/  IMAD.MOV.U32 R219, RZ, RZ, R22 ;  /* 0x000000ffffdb7224 */ /* 0x000fc400078e0016 */
[----:B------:R-:W-:Y:S01]  /*4510*/  IMAD.MOV.U32 R220, RZ, RZ, R21 ;  /* 0x000000ffffdc7224 */ /* 0x000fe200078e0015 */
[----:B------:R0:W5:Y:S01]  /*4520*/  LDL.LU R17, [R1+0x2c8] ;  /* 0x0002c80001117983 */ /* 0x0001620000300800 */
[----:B------:R-:W-:Y:S02]  /*4530*/  IMAD.MOV.U32 R221, RZ, RZ, R20 ;  /* 0x000000ffffdd7224 */ /* 0x000fe400078e0014 */
[----:B------:R-:W-:Y:S01]  /*4540*/  IMAD.MOV.U32 R223, RZ, RZ, R18 ;  /* 0x000000ffffdf7224 */ /* 0x000fe200078e0012 */
[----:B------:R0:W5:Y:S01]  /*4550*/  LDL.LU R16, [R1+0x2c4] ;  /* 0x0002c40001107983 */ /* 0x0001620000300800 */
[----:B------:R-:W-:Y:S02]  /*4560*/  IMAD.MOV.U32 R224, RZ, RZ, R15 ;  /* 0x000000ffffe07224 */ /* 0x000fe400078e000f */
[----:B------:R-:W-:Y:S01]  /*4570*/  IMAD.MOV.U32 R225, RZ, RZ, R14 ;  /* 0x000000ffffe17224 */ /* 0x000fe200078e000e */
[----:B------:R0:W5:Y:S01]  /*4580*/  LDL.LU R3, [R1+0x2c0] ;  /* 0x0002c00001037983 */ /* 0x0001620000300800 */
[----:B------:R-:W-:-:S02]  /*4590*/  IMAD.MOV.U32 R226, RZ, RZ, R13 ;  /* 0x000000ffffe27224 */ /* 0x000fc400078e000d */
[----:B------:R-:W-:Y:S01]  /*45a0*/  IMAD.MOV.U32 R227, RZ, RZ, R12 ;  /* 0x000000ffffe37224 */ /* 0x000fe200078e000c */
[----:B------:R0:W5:Y:S01]  /*45b0*/  LDL.LU R2, [R1+0x2bc] ;  /* 0x0002bc0001027983 */ /* 0x0001620000300800 */
[----:B------:R-:W-:Y:S02]  /*45c0*/  IMAD.MOV.U32 R228, RZ, RZ, R11 ;  /* 0x000000ffffe47224 */ /* 0x000fe400078e000b */
[----:B------:R-:W-:Y:S02]  /*45d0*/  IMAD.MOV.U32 R229, RZ, RZ, R10 ;  /* 0x000000ffffe57224 */ /* 0x000fe400078e000a */
[----:B------:R-:W-:Y:S02]  /*45e0*/  IMAD.MOV.U32 R230, RZ, RZ, R9 ;  /* 0x000000ffffe67224 */ /* 0x000fe400078e0009 */
[----:B------:R-:W-:Y:S02]  /*45f0*/  IMAD.MOV.U32 R231, RZ, RZ, R8 ;  /* 0x000000ffffe77224 */ /* 0x000fe400078e0008 */
[----:B------:R-:W-:-:S02]  /*4600*/  IMAD.MOV.U32 R232, RZ, RZ, R7 ;  /* 0x000000ffffe87224 */ /* 0x000fc400078e0007 */
        /* <DEDUP_REMOVED lines=70> */
[----:B-1----:R0:W5:Y:S04]  /*4a70*/  LDL.LU R152, [R1+0x2b8] ;  /* 0x0002b80001987983 */ /* 0x0021680000300800 */
[----:B------:R-:W2:Y:S04]  /*4a80*/  LDL.LU.64 R150, [R1+0x2b0] ;  /* 0x0002b00001967983 */ /* 0x000ea80000300a00 */
        /* <DEDUP_REMOVED lines=20> */
[----:B------:R-:W2:Y:S01]  /*4bd0*/  LDL.LU.64 R108, [R1+0x208] ;  /* 0x00020800016c7983 */ /* 0x000ea20000300a00 */
[----:B------:R-:W-:Y:S01]  /*4be0*/  UIADD3 UR8, UR6, 0x406, URZ ;  /* 0x0000040606087890 */ /* 0x000fe2000fffe03f */
[----:B------:R-:W-:Y:S01]  /*4bf0*/  UMOV UR9, 0x40000040 ;  /* 0x4000004000097882 */ /* 0x000fe20000000000 */
[----:B--2---:R-:W-:-:S07]  /*4c00*/  WARPGROUP.ARRIVE ;  /* 0x00000000000079c5 */ /* 0x004fce0000000000 */
[----:B------:R-:W-:Y:S03]  /*4c10*/  HGMMA.64x256x8.F32.TF32 R24, gdesc[UR8], R24, gsb0 ;  /* 0x07e00000081879f0 */ /* 0x000fe60008002818 */
[----:B------:R-:W-:Y:S02]  /*4c20*/  WARPGROUP.DEPBAR.LE gsb0, 0x0 ;  /* 0x00008000000079c5 */ /* 0x000fe40000010000 */
[----:B0-----:R-:W-:Y:S05]  /*4c30*/  @!P1 BRA `(.L_x_22) ;  /* 0x0000004000d09947 */ /* 0x001fea0003800000 */
[----:B------:R-:W-:Y:S01]  /*4c40*/  UIADD3 UR7, UR39, 0x1, URZ ;  /* 0x0000000127077890 */ /* 0x000fe2000fffe03f */
[----:B-----5:R-:W-:Y:S01]  /*4c50*/  R2UR UR6, R3 ;  /* 0x00000000030672ca */ /* 0x020fe200000e0000 */
[----:B------:R-:W-:Y:S02]  /*4c60*/  UMOV UR12, UR39 ;  /* 0x00000027000c7c82 */ /* 0x000fe40008000000 */
[----:B------:R-:W-:-:S04]  /*4c70*/  UISETP.NE.AND UP0, UPT, UR7, 0x5, UPT ;  /* 0x000000050700788c */ /* 0x000fc8000bf05270 */
[----:B------:R-:W-:Y:S02]  /*4c80*/  USEL UR8, URZ, 0x1, UP0 ;  /* 0x000000013f087887 */ /* 0x000fe40008000000 */
[----:B------:R-:W-:Y:S02]  /*4c90*/  USEL UR7, UR7, URZ, UP0 ;  /* 0x0000003f07077287 */ /* 0x000fe40008000000 */
[----:B------:R-:W-:-:S06]  /*4ca0*/  ULOP3.LUT UR8, UR38, UR8, URZ, 0x3c, !UPT ;  /* 0x0000000826087292 */ /* 0x000fcc000f8e3c3f */
[----:B------:R-:W-:-:S07]  /*4cb0*/  MOV R3, UR8 ;  /* 0x0000000800037c02 */ /* 0x000fce0008000f00 */
.L_x_29:
[----:B------:R-:W-:Y:S05]  /*4cc0*/  @!P0 BRA `(.L_x_23) ;  /* 0x0000000000048947 */ /* 0x000fea0003800000 */
[----:B------:R-:W-:Y:S01]  /*4cd0*/  BPT.TRAP 0x1 ;  /* 0x000000040000795c */ /* 0x000fe20000300000 */
.L_x_23:
[----:B------:R-:W0:Y:S01]  /*4ce0*/  S2UR UR9, SR_CgaCtaId ;  /* 0x00000000000979c3 */ /* 0x000e220000008800 */
[----:B------:R-:W-:Y:S01]  /*4cf0*/  UMOV UR8, 0x400 ;  /* 0x0000040000087882 */ /* 0x000fe20000000000 */
[----:B------:R-:W-:Y:S01]  /*4d00*/  IMAD.U32 R4, RZ, RZ, UR7 ;  /* 0x00000007ff047e24 */ /* 0x000fe2000f8e00ff */
[----:B------:R-:W-:Y:S01]  /*4d10*/  SHF.L.U32 R5, R3, 0x1f, RZ ;  /* 0x0000001f03057819 */ /* 0x000fe200000006ff */
[----:B0-----:R-:W-:-:S06]  /*4d20*/  ULEA UR8, UR9, UR8, 0x18 ;  /* 0x0000000809087291 */ /* 0x001fcc000f8ec03f */
[----:B------:R-:W-:-:S04]  /*4d30*/  IMAD.U32 R0, RZ, RZ, UR8 ;  /* 0x00000008ff007e24 */ /* 0x000fc8000f8e00ff */
[----:B------:R-:W-:-:S04]  /*4d40*/  IMAD R4, R4, 0x8, R0 ;  /* 0x0000000804047824 */ /* 0x000fc800078e0200 */
[----:B------:R0:W1:Y:S01]  /*4d50*/  SYNCS.PHASECHK.TRANS64.TRYWAIT P1, [R4+URZ], R5 ;  /* 0x00000005040075a7 */ /* 0x000062000802017f */
[----:B------:R-:W-:Y:S05]  /*4d60*/  @!P0 BRA `(.L_x_24) ;  /* 0x0000000000048947 */ /* 0x000fea0003800000 */
[----:B------:R-:W-:Y:S01]  /*4d70*/  BPT.TRAP 0x1 ;  /* 0x000000040000795c */ /* 0x000fe20000300000 */
.L_x_24:
[----:B-1----:R-:W-:Y:S05]  /*4d80*/  @P1 BRA `(.L_x_25) ;  /* 0x0000000000081947 */ /* 0x002fea0003800000 */
[----:B------:R-:W1:Y:S02]  /*4d90*/  SYNCS.PHASECHK.TRANS64.TRYWAIT P1, [R4+URZ], R5 ;  /* 0x00000005040075a7 */ /* 0x000e64000802017f */
[----:B-1----:R-:W-:Y:S05]  /*4da0*/  @!P1 BRA `(.L_x_26) ;  /* 0x0000016400609947 */ /* 0x002fea0003800000 */
.L_x_25:
        /* <DEDUP_REMOVED lines=64> */
[----:B--2---:R-:W2:Y:S04]  /*51b0*/  LDL.LU.64 R24, [R1] ;  /* 0x0000000001187983 */ /* 0x004ea80000300a00 */
        /* <DEDUP_REMOVED lines=63> */
[----:B------:R-:W-:-:S02]  /*55b0*/  ULEA UR13, UR7, UR4, 0xb ;  /* 0x00000004070d7291 */ /* 0x000fc4000f8e583f */
[----:B------:R-:W-:Y:S01]  /*55c0*/  ULEA UR14, UR7, UR5, 0xb ;  /* 0x00000005070e7291 */ /* 0x000fe2000f8e583f */
[----:B------:R-:W-:Y:S01]  /*55d0*/  STL [R1+0x2cc], R17 ;  /* 0x0002cc1101007387 */ /* 0x000fe20000100800 */
[----:B------:R-:W-:Y:S01]  /*55e0*/  UMOV UR9, 0x40000040 ;  /* 0x4000004000097882 */ /* 0x000fe20000000000 */
[----:B------:R-:W-:Y:S02]  /*55f0*/  UMOV UR11, 0x40000040 ;  /* 0x40000040000b7882 */ /* 0x000fe40000000000 */
[----:B------:R-:W-:Y:S01]  /*5600*/  UMOV UR8, UR13 ;  /* 0x0000000d00087c82 */ /* 0x000fe20008000000 */
[----:B------:R-:W-:Y:S01]  /*5610*/  STL [R1+0x2c8], R16 ;  /* 0x0002c81001007387 */ /* 0x000fe20000100800 */
[----:B------:R-:W-:-:S03]  /*5620*/  UMOV UR10, UR14 ;  /* 0x0000000e000a7c82 */ /* 0x000fc60008000000 */
[----:B------:R-:W-:Y:S04]  /*5630*/  STL [R1+0x2c4], R3 ;  /* 0x0002c40301007387 */ /* 0x000fe80000100800 */
[----:B------:R3:W-:Y:S04]  /*5640*/  STL [R1+0x2c0], R2 ;  /* 0x0002c00201007387 */ /* 0x0007e80000100800 */
[----:B------:R4:W-:Y:S01]  /*5650*/  STL [R1+0x2bc], R0 ;  /* 0x0002bc0001007387 */ /* 0x0009e20000100800 */
[----:B--2---:R-:W-:-:S06]  /*5660*/  WARPGROUP.ARRIVE ;  /* 0x00000000000079c5 */ /* 0x004fcc0000000000 */
[----:B------:R-:W-:Y:S03]  /*5670*/  HGMMA.64x256x8.F32.TF32 R24, gdesc[UR8], R24, gsb0 ;  /* 0x07e00000081879f0 */ /* 0x000fe60008002818 */
[----:B------:R-:W-:Y:S02]  /*5680*/  WARPGROUP.DEPBAR.LE gsb0, 0x0 ;  /* 0x00008000000079c5 */ /* 0x000fe40000010000 */
[----:B------:R-:W-:Y:S01]  /*5690*/  STL.64 [R1], R24 ;  /* 0x0000001801007387 */ /* 0x000fe20000100a00 */
[----:B---3--:R-:W-:Y:S01]  /*56a0*/  IMAD.MOV.U32 R2, RZ, RZ, R150 ;  /* 0x000000ffff027224 */ /* 0x008fe200078e0096 */
[----:B------:R-:W-:Y:S01]  /*56b0*/  MOV R12, R140 ;  /* 0x0000008c000c7202 */ /* 0x000fe20000000f00 */
[----:B----4-:R-:W-:Y:S01]  /*56c0*/  IMAD.MOV.U32 R0, RZ, RZ, R151 ;  /* 0x000000ffff007224 */ /* 0x010fe200078e0097 */
[----:B------:R-:W-:Y:S01]  /*56d0*/  STL.64 [R1+0x8], R26 ;  /* 0x0000081a01007387 */ /* 0x000fe20000100a00 */
[----:B01----:R-:W-:Y:S01]  /*56e0*/  IMAD.MOV.U32 R4, RZ, RZ, R148 ;  /* 0x000000ffff047224 */ /* 0x003fe200078e0094 */
        /* <DEDUP_REMOVED lines=34> */
[----:B------:R-:W2:Y:S01]  /*5910*/  LDL.LU.64 R150, [R1+0x780] ;  /* 0x0007800001967983 */ /* 0x000ea20000300a00 */
[----:B------:R-:W-:Y:S02]  /*5920*/  IMAD.MOV.U32 R23, RZ, RZ, R129 ;  /* 0x000000ffff177224 */ /* 0x000fe400078e0081 */
[----:B------:R-:W-:Y:S01]  /*5930*/  IMAD.MOV.U32 R211, RZ, RZ, R127 ;  /* 0x000000ffffd37224 */ /* 0x000fe200078e007f */
[----:B------:R-:W2:Y:S01]  /*5940*/  LDL.LU.64 R148, [R1+0x778] ;  /* 0x0007780001947983 */ /* 0x000ea20000300a00 */
[----:B------:R-:W-:Y:S02]  /*5950*/  IMAD.MOV.U32 R208, RZ, RZ, R124 ;  /* 0x000000ffffd07224 */ /* 0x000fe400078e007c */
[----:B------:R-:W-:Y:S01]  /*5960*/  IMAD.MOV.U32 R209, RZ, RZ, R125 ;  /* 0x000000ffffd17224 */ /* 0x000fe200078e007d */
[----:B------:R-:W2:Y:S01]  /*5970*/  LDL.LU.64 R146, [R1+0x770] ;  /* 0x0007700001927983 */ /* 0x000ea20000300a00 */
        /* <DEDUP_REMOVED lines=108> */
[----:B------:R-:W-:-:S03]  /*6040*/  IMAD.MOV.U32 R234, RZ, RZ, R47 ;  /* 0x000000ffffea7224 */ /* 0x000fc600078e002f */
        /* <DEDUP_REMOVED lines=14> */
[----:B0-----:R-:W2:Y:S04]  /*6130*/  LDL.LU.64 R44, [R1+0x5d8] ;  /* 0x0005d800012c7983 */ /* 0x001ea80000300a00 */
        /* <DEDUP_REMOVED lines=11> */
[----:B------:R-:W-:-:S02]  /*61f0*/  UMOV UR9, 0x40000040 ;  /* 0x4000004000097882 */ /* 0x000fc40000000000 */
[----:B------:R-:W-:Y:S01]  /*6200*/  STL [R1+0x580], R152 ;  /* 0x0005809801007387 */ /* 0x000fe20000100800 */
[----:B--2---:R-:W-:-:S06]  /*6210*/  WARPGROUP.ARRIVE ;  /* 0x00000000000079c5 */ /* 0x004fcc0000000000 */
        /* <DEDUP_REMOVED lines=91> */
[----:B------:R-:W-:Y:S01]  /*67d0*/  IMAD.MOV.U32 R235, RZ, RZ, R0 ;  /* 0x000000ffffeb7224 */ /* 0x000fe200078e0000 */
[----:B------:R-:W-:Y:S02]  /*67e0*/  UIADD3 UR8, UR13, 0x2, URZ ;  /* 0x000000020d087890 */ /* 0x000fe4000fffe03f */
[----:B------:R-:W-:Y:S01]  /*67f0*/  UIADD3 UR10, UR14, 0x2, URZ ;  /* 0x000000020e0a7890 */ /* 0x000fe2000fffe03f */
[----:B------:R-:W-:Y:S01]  /*6800*/  UMOV UR9, 0x40000040 ;  /* 0x4000004000097882 */ /* 0x000fe20000000000 */
[----:B------:R-:W-:Y:S01]  /*6810*/  UMOV UR11, 0x40000040 ;  /* 0x40000040000b7882 */ /* 0x000fe20000000000 */
        /* <DEDUP_REMOVED lines=236> */
[----:B------:R-:W-:Y:S01]  /*76e0*/  STL.64 [R1+0x30], R36 ;  /* 0x0000302401007387 */ /* 0x000fe20000100a00 */
[----:B------:R-:W-:-:S03]  /*76f0*/  IMAD.MOV.U32 R5, RZ, RZ, R150 ;  /* 0x000000ffff057224 */ /* 0x000fc600078e0096 */
[----:B------:R-:W-:Y:S01]  /*7700*/  STL.64 [R1+0x38], R38 ;  /* 0x0000382601007387 */ /* 0x000fe20000100a00 */
[----:B------:R-:W-:-:S03]  /*7710*/  IMAD.MOV.U32 R4, RZ, RZ, R151 ;  /* 0x000000ffff047224 */ /* 0x000fc600078e0097 */
[----:B------:R-:W-:Y:S01]  /*7720*/  STL.64 [R1+0x40], R40 ;  /* 0x0000402801007387 */ /* 0x000fe20000100a00 */
[----:B------:R-:W-:-:S03]  /*7730*/  IMAD.MOV.U32 R7, RZ, RZ, R148 ;  /* 0x000000ffff077224 */ /* 0x000fc600078e0094 */
[----:B------:R-:W-:Y:S01]  /*7740*/  STL.64 [R1+0x48], R42 ;  /* 0x0000482a01007387 */ /* 0x000fe20000100a00 */
[----:B------:R-:W-:-:S03]  /*7750*/  IMAD.MOV.U32 R6, RZ, RZ, R149 ;  /* 0x000000ffff067224 */ /* 0x000fc600078e0095 */
[----:B------:R0:W-:Y:S01]  /*7760*/  STL.64 [R1+0x50], R44 ;  /* 0x0000502c01007387 */ /* 0x0001e20000100a00 */
[----:B------:R-:W-:Y:S02]  /*7770*/  IMAD.MOV.U32 R9, RZ, RZ, R146 ;  /* 0x000000ffff097224 */ /* 0x000fe400078e0092 */
[----:B------:R-:W-:Y:S01]  /*7780*/  IMAD.MOV.U32 R8, RZ, RZ, R147 ;  /* 0x000000ffff087224 */ /* 0x000fe200078e0093 */
[----:B------:R-:W3:Y:S01]  /*7790*/  LDL.LU.64 R150, [R1+0x4c8] ;  /* 0x0004c80001967983 */ /* 0x000ee20000300a00 */
[----:B------:R-:W-:Y:S01]  /*77a0*/  IMAD.MOV.U32 R11, RZ, RZ, R144 ;  /* 0x000000ffff0b7224 */ /* 0x000fe200078e0090 */
[----:B------:R-:W-:Y:S01]  /*77b0*/  MOV R13, R142 ;  /* 0x0000008e000d7202 */ /* 0x000fe20000000f00 */
[----:B------:R-:W-:Y:S01]  /*77c0*/  IMAD.MOV.U32 R10, RZ, RZ, R145 ;  /* 0x000000ffff0a7224 */ /* 0x000fe200078e0091 */
[----:B------:R-:W3:Y:S01]  /*77d0*/  LDL.LU.64 R148, [R1+0x4c0] ;  /* 0x0004c00001947983 */ /* 0x000ee20000300a00 */
[----:B------:R-:W-:-:S03]  /*77e0*/  IMAD.MOV.U32 R12, RZ, RZ, R143 ;  /* 0x000000ffff0c7224 */ /* 0x000fc600078e008f */
[----:B------:R-:W3:Y:S01]  /*77f0*/  LDL.LU.64 R146, [R1+0x4b8] ;  /* 0x0004b80001927983 */ /* 0x000ee20000300a00 */
[----:B------:R-:W-:Y:S02]  /*7800*/  IMAD.MOV.U32 R15, RZ, RZ, R140 ;  /* 0x000000ffff0f7224 */ /* 0x000fe400078e008c */
        /* <DEDUP_REMOVED lines=352> */
[----:B------:R-:W-:Y:S01]  /*8e10*/  BPT.TRAP 0x1 ;  /* 0x000000040000795c */ /* 0x000fe20000300000 */
.L_x_27:
[----:B-----5:R-:W-:Y:S01]  /*8e20*/  ISETP.NE.AND P1, PT, R17, RZ, PT ;  /* 0x000000ff1100720c */ /* 0x020fe20003f25270 */
[----:B------:R-:W-:Y:S01]  /*8e30*/  IMAD.U32 R4, RZ, RZ, UR12 ;  /* 0x0000000cff047e24 */ /* 0x000fe2000f8e00ff */
[----:B------:R-:W-:-:S11]  /*8e40*/  UISETP.GT.U32.AND UP0, UPT, UR40, 0x1, UPT ;  /* 0x000000012800788c */ /* 0x000fd6000bf04070 */
[----:B------:R-:W-:-:S04]  /*8e50*/  @P1 IMAD R4, R4, 0x8, R0 ;  /* 0x0000000804041824 */ /* 0x000fc800078e0200 */
[----:B------:R-:W-:-:S05]  /*8e60*/  @P1 VIADD R4, R4, 0x28 ;  /* 0x0000002804041836 */ /* 0x000fca0000000000 */
[----:B------:R-:W-:-:S04]  /*8e70*/  @P1 PRMT R4, R152, 0x654, R4 ;  /* 0x0000065498041816 */ /* 0x000fc80000000004 */
[----:B------:R0:W-:Y:S01]  /*8e80*/  @P1 SYNCS.ARRIVE.TRANS64.RED.A1T0 RZ, [R4+URZ], RZ ;  /* 0x000000ff04ff19a7 */ /* 0x0001e2000810043f */
[----:B------:R-:W-:-:S13]  /*8e90*/  PLOP3.LUT P1, PT, PT, PT, UP0, 0x80, 0x0 ;  /* 0x000000000000781c */ /* 0x000fda0003f2f008 */
[----:B0-----:R-:W-:Y:S05]  /*8ea0*/  @P1 BRA `(.L_x_28) ;  /* 0x0000000000041947 */ /* 0x001fea0003800000 */
[----:B------:R-:W-:Y:S01]  /*8eb0*/  BPT.TRAP 0x1 ;  /* 0x000000040000795c */ /* 0x000fe20000300000 */
.L_x_28:
[----:B------:R-:W-:Y:S02]  /*8ec0*/  UISETP.GT.AND UP2, UPT, UR6, 0x1, UPT ;  /* 0x000000010600788c */ /* 0x000fe4000bf44270 */
[----:B------:R-:W-:Y:S02]  /*8ed0*/  UIADD3 UR7, UR7, 0x1, URZ ;  /* 0x0000000107077890 */ /* 0x000fe4000fffe03f */
[----:B------:R-:W-:Y:S02]  /*8ee0*/  UIADD3 UR12, UR12, 0x1, URZ ;  /* 0x000000010c0c7890 */ /* 0x000fe4000fffe03f */
[----:B------:R-:W-:Y:S01]  /*8ef0*/  PLOP3.LUT P1, PT, PT, PT, UP2, 0x80, 0x0 ;  /* 0x000000000000781c */ /* 0x000fe20003f2f028 */
[----:B------:R-:W-:Y:S02]  /*8f00*/  UISETP.NE.AND UP0, UPT, UR7, 0x5, UPT ;  /* 0x000000050700788c */ /* 0x000fe4000bf05270 */
[----:B------:R-:W-:Y:S02]  /*8f10*/  UISETP.NE.AND UP1, UPT, UR12, 0x5, UPT ;  /* 0x000000050c00788c */ /* 0x000fe4000bf25270 */
[----:B------:R-:W-:-:S02]  /*8f20*/  USEL UR8, URZ, 0x1, UP0 ;  /* 0x000000013f087887 */ /* 0x000fc40008000000 */
[----:B------:R-:W-:Y:S02]  /*8f30*/  UIADD3 UR6, UR6, -0x1, URZ ;  /* 0xffffffff06067890 */ /* 0x000fe4000fffe03f */
[----:B------:R-:W-:Y:S02]  /*8f40*/  USEL UR7, UR7, URZ, UP0 ;  /* 0x0000003f07077287 */ /* 0x000fe40008000000 */
[----:B------:R-:W-:Y:S01]  /*8f50*/  USEL UR12, UR12, URZ, UP1 ;  /* 0x0000003f0c0c7287 */ /* 0x000fe20008800000 */
[----:B------:R-:W-:Y:S01]  /*8f60*/  LOP3.LUT R3, R3, UR8, RZ, 0x3c, !PT ;  /* 0x0000000803037c12 */ /* 0x000fe2000f8e3cff */
[----:B------:R-:W-:Y:S10]  /*8f70*/  @P1 BRA `(.L_x_29) ;  /* 0xffffffbc00501947 */ /* 0x000ff4000383ffff */
.L_x_22:
[----:B-----5:R-:W0:Y:S02]  /*8f80*/  LDC R3, c[0x0][0x28c] ;  /* 0x0000a300ff037b82 */ /* 0x020e240000000800 */
[----:B0-----:R-:W-:-:S13]  /*8f90*/  ISETP.GE.AND P1, PT, R3, 0x1, PT ;  /* 0x000000010300780c */ /* 0x001fda0003f26270 */
[----:B------:R-:W-:Y:S05]  /*8fa0*/  @!P1 BRA `(.L_x_30) ;  /* 0x0000000000549947 */ /* 0x000fea0003800000 */
[----:B------:R-:W-:Y:S05]  /*8fb0*/  @!P0 BRA `(.L_x_31) ;  /* 0x0000000000048947 */ /* 0x000fea0003800000 */
[----:B------:R-:W-:Y:S01]  /*8fc0*/  BPT.TRAP 0x1 ;  /* 0x000000040000795c */ /* 0x000fe20000300000 */
.L_x_31:
[----:B------:R-:W-:Y:S01]  /*8fd0*/  ISETP.NE.AND P0, PT, R17, RZ, PT ;  /* 0x000000ff1100720c */ /* 0x000fe20003f05270 */
[----:B------:R-:W-:-:S12]  /*8fe0*/  BSSY B0, `(.L_x_32) ;  /* 0x000000d000007945 */ /* 0x000fd80003800000 */
[----:B------:R-:W-:Y:S05]  /*8ff0*/  @!P0 BRA `(.L_x_33) ;  /* 0x00000000002c8947 */ /* 0x000fea0003800000 */
[----:B------:R-:W-:-:S04]  /*9000*/  UISETP.LT.AND UP0, UPT, UR44, 0x1, UPT ;  /* 0x000000012c00788c */ /* 0x000fc8000bf01270 */
[----:B------:R-:W-:-:S04]  /*9010*/  USEL UR6, UR44, 0x1, UP0 ;  /* 0x000000012c067887 */ /* 0x000fc80008000000 */
[----:B------:R-:W-:-:S04]  /*9020*/  UIADD3 UR6, UR39, UR44, -UR6 ;  /* 0x0000002c27067290 */ /* 0x000fc8000fffe806 */
[----:B------:R-:W-:-:S04]  /*9030*/  UIMAD.WIDE.U32 UR4, UR6, -0x33333333, URZ ;  /* 0xcccccccd060478a5 */ /* 0x000fc8000f8e003f */
[----:B------:R-:W-:-:S04]  /*9040*/  USHF.R.U32.HI UR4, URZ, 0x2, UR5 ;  /* 0x000000023f047899 */ /* 0x000fc80008011605 */
[----:B------:R-:W-:-:S06]  /*9050*/  UIMAD UR6, UR4, -0x5, UR6 ;  /* 0xfffffffb040678a4 */ /* 0x000fcc000f8e0206 */
[----:B------:R-:W-:-:S04]  /*9060*/  IMAD.U32 R3, RZ, RZ, UR6 ;  /* 0x00000006ff037e24 */ /* 0x000fc8000f8e00ff */
[----:B------:R-:W-:-:S05]  /*9070*/  IMAD R0, R3, 0x8, R0 ;  /* 0x0000000803007824 */ /* 0x000fca00078e0200 */
[----:B------:R-:W-:-:S04]  /*9080*/  IADD3 R0, R0, 0x28, RZ ;  /* 0x0000002800007810 */ /* 0x000fc80007ffe0ff */
[----:B------:R-:W-:-:S04]  /*9090*/  PRMT R0, R152, 0x654, R0 ;  /* 0x0000065498007816 */ /* 0x000fc80000000000 */
[----:B------:R0:W-:Y:S03]  /*90a0*/  SYNCS.ARRIVE.TRANS64.RED.A1T0 RZ, [R0+URZ], RZ ;  /* 0x000000ff00ff79a7 */ /* 0x0001e6000810043f */
.L_x_33:
[----:B------:R-:W-:Y:S05]  /*90b0*/  BSYNC B0 ;  /* 0x0000000000007941 */ /* 0x000fea0003800000 */
.L_x_32:
[----:B------:R-:W-:-:S06]  /*90c0*/  UISETP.GT.U32.AND UP0, UPT, UR40, 0x1, UPT ;  /* 0x000000012800788c */ /* 0x000fcc000bf04070 */
[----:B------:R-:W-:-:S13]  /*90d0*/  PLOP3.LUT P0, PT, PT, PT, UP0, 0x80, 0x0 ;  /* 0x000000000000781c */ /* 0x000fda0003f0f008 */
[----:B------:R-:W-:Y:S05]  /*90e0*/  @P0 BRA `(.L_x_30) ;  /* 0x0000000000040947 */ /* 0x000fea0003800000 */
[----:B------:R-:W-:Y:S01]  /*90f0*/  BPT.TRAP 0x1 ;  /* 0x000000040000795c */ /* 0x000fe20000300000 */
.L_x_30:
[----:B------:R-:W1:Y:S01]  /*9100*/  S2R R8, SR_TID.X ;  /* 0x0000000000087919 */ /* 0x000e620000002100 */
[----:B------:R-:W-:Y:S01]  /*9110*/  IMAD.MOV.U32 R19, RZ, RZ, 0x6540 ;  /* 0x00006540ff137424 */ /* 0x000fe200078e00ff */
[----:B------:R-:W-:Y:S02]  /*9120*/  UIMAD.WIDE UR6, UR41, 0x100, URZ ;  /* 0x00000100290678a5 */ /* 0x000fe4000f8e023f */
[----:B------:R-:W-:Y:S01]  /*9130*/  USHF.R.S32.HI UR10, URZ, 0x1f, UR43 ;  /* 0x0000001f3f0a7899 */ /* 0x000fe2000801142b */
[----:B------:R-:W-:Y:S01]  /*9140*/  ULDC.64 UR8, c[0x0][0x5d0] ;  /* 0x0001740000087ab9 */ /* 0x000fe20000000a00 */
[----:B------:R-:W-:Y:S02]  /*9150*/  USHF.L.U32 UR41, UR41, 0x8, URZ ;  /* 0x0000000829297899 */ /* 0x000fe4000800063f */
[----:B------:R-:W-:Y:S02]  /*9160*/  UIMAD UR4, UR10, UR8, URZ ;  /* 0x000000080a0472a4 */ /* 0x000fe4000f8e023f */
[----:B------:R-:W-:-:S02]  /*9170*/  UIADD3 UR39, UR44, UR39, URZ ;  /* 0x000000272c277290 */ /* 0x000fc4000fffe03f */
[----:B------:R-:W-:Y:S02]  /*9180*/  UIMAD UR4, UR43, UR9, UR4 ;  /* 0x000000092b0472a4 */ /* 0x000fe4000f8e0204 */
[----:B------:R-:W-:Y:S02]  /*9190*/  UISETP.GT.U32.AND UP1, UPT, UR39, 0x4, UPT ;  /* 0x000000042700788c */ /* 0x000fe4000bf24070 */
[----:B------:R-:W-:Y:S02]  /*91a0*/  UISETP.GE.U32.AND UP2, UPT, UR44, 0x5, UPT ;  /* 0x000000052c00788c */ /* 0x000fe4000bf46070 */
[----:B------:R-:W-:Y:S01]  /*91b0*/  UISETP.LT.U32.AND UP1, UPT, UR44, 0x5, UP1 ;  /* 0x000000052c00788c */ /* 0x000fe20008f21070 */
[--C-:B-1----:R-:W-:Y:S01]  /*91c0*/  SHF.R.U32.HI R4, RZ, 0x7, R8.reuse ;  /* 0x00000007ff047819 */ /* 0x102fe20000011608 */
[----:B------:R-:W-:Y:S01]  /*91d0*/  IMAD.SHL.U32 R18, R8, 0x2, RZ ;  /* 0x0000000208127824 */ /* 0x000fe200078e00ff */
[----:B------:R-:W-:Y:S02]  /*91e0*/  SHF.R.U32.HI R5, RZ, 0x2, R8 ;  /* 0x00000002ff057819 */ /* 0x000fe40000011608 */
[----:B------:R-:W-:-:S02]  /*91f0*/  LOP3.LUT R4, R4, 0x1, RZ, 0xc0, !PT ;  /* 0x0000000104047812 */ /* 0x000fc400078ec0ff */
[----:B------:R-:W-:Y:S02]  /*9200*/  LOP3.LUT R6, R8, 0x60, RZ, 0xc0, !PT ;  /* 0x0000006008067812 */ /* 0x000fe400078ec0ff */
[----:B------:R-:W-:Y:S01]  /*9210*/  LOP3.LUT R5, R5, 0x7, RZ, 0xc0, !PT ;  /* 0x0000000705057812 */ /* 0x000fe200078ec0ff */
[----:B------:R-:W-:Y:S01]  /*9220*/  IMAD.SHL.U32 R3, R4, 0x40, RZ ;  /* 0x0000004004037824 */ /* 0x000fe200078e00ff */
[----:B------:R-:W-:Y:S02]  /*9230*/  LOP3.LUT R18, R18, 0x6, RZ, 0xc0, !PT ;  /* 0x0000000612127812 */ /* 0x000fe400078ec0ff */
[----:B------:R-:W-:Y:S02]  /*9240*/  SHF.R.U32.HI R6, RZ, 0x1, R6 ;  /* 0x00000001ff067819 */ /* 0x000fe40000011606 */
[--C-:B------:R-:W-:Y:S02]  /*9250*/  LOP3.LUT R3, R3, 0x40, R5.reuse, 0xe2, !PT ;  /* 0x0000004003037812 */ /* 0x100fe400078ee205 */
[----:B------:R-:W-:Y:S01]  /*9260*/  PRMT R18, R18, R19, UR42 ;  /* 0x0000002a12127e16 */ /* 0x000fe20008000013 */
[----:B------:R-:W-:Y:S01]  /*9270*/  USHF.L.U32 UR42, UR42, 0x8, URZ ;  /* 0x000000082a2a7899 */ /* 0x000fe2000800063f */
[----:B0-----:R-:W-:Y:S01]  /*9280*/  IADD3 R0, RZ, -R6, -R5 ;  /* 0x80000006ff007210 */ /* 0x001fe20007ffe805 */
[----:B------:R-:W-:Y:S01]  /*9290*/  IMAD.MOV.U32 R5, RZ, RZ, -0x2 ;  /* 0xfffffffeff057424 */ /* 0x000fe200078e00ff */
[----:B------:R-:W-:Y:S01]  /*92a0*/  LOP3.LUT R3, R3, UR6, R6, 0xfe, !PT ;  /* 0x0000000603037c12 */ /* 0x000fe2000f8efe06 */
[----:B------:R-:W-:Y:S01]  /*92b0*/  IMAD.U32 R6, RZ, RZ, UR8 ;  /* 0x00000008ff067e24 */ /* 0x000fe2000f8e00ff */
[----:B------:R-:W-:Y:S01]  /*92c0*/  SHF.R.S32.HI R19, RZ, 0x1f, R18 ;  /* 0x0000001fff137819 */ /* 0x000fe20000011412 */
[----:B------:R-:W-:Y:S01]  /*92d0*/  ULDC UR8, c[0x0][0x284] ;  /* 0x0000a10000087ab9 */ /* 0x000fe20000000800 */
[----:B------:R-:W-:-:S02]  /*92e0*/  IMAD R0, R4, -0x40, R0 ;  /* 0xffffffc004007824 */ /* 0x000fc400078e0200 */
[----:B------:R-:W-:Y:S02]  /*92f0*/  IMAD.U32 R158, RZ, RZ, UR8 ;  /* 0x00000008ff9e7e24 */ /* 0x000fe4000f8e00ff */
[----:B------:R-:W-:-:S03]  /*9300*/  IMAD.WIDE.U32 R6, R6, UR43, R18 ;  /* 0x0000002b06067c25 */ /* 0x000fc6000f8e0012 */
[----:B------:R-:W-:Y:S01]  /*9310*/  IADD3 R158, R158, -UR41, R0 ;  /* 0x800000299e9e7c10 */ /* 0x000fe2000fffe000 */
[----:B------:R-:W-:Y:S01]  /*9320*/  VIADD R7, R7, UR4 ;  /* 0x0000000407077c36 */ /* 0x000fe20008000000 */
[----:B------:R-:W-:Y:S01]  /*9330*/  ULDC UR4, c[0x0][0x288] ;  /* 0x0000a20000047ab9 */ /* 0x000fe20000000800 */
[----:B------:R-:W-:Y:S01]  /*9340*/  LOP3.LUT R0, R8, 0x3, RZ, 0xc0, !PT ;  /* 0x0000000308007812 */ /* 0x000fe200078ec0ff */
[----:B------:R-:W-:-:S04]  /*9350*/  UISETP.GE.AND UP0, UPT, UR42, UR4, UPT ;  /* 0x000000042a00728c */ /* 0x000fc8000bf06270 */
[----:B------:R-:W-:Y:S01]  /*9360*/  UISETP.GE.OR UP0, UPT, UR41, UR8, UP0 ;  /* 0x000000082900728c */ /* 0x000fe20008706670 */
[----:B------:R-:W-:Y:S01]  /*9370*/  IMAD R0, R0, R5, UR4 ;  /* 0x0000000400007e24 */ /* 0x000fe2000f8e0205 */
[----:B------:R-:W-:Y:S02]  /*9380*/  UIMAD.WIDE.U32 UR4, UR39, -0x33333333, URZ ;  /* 0xcccccccd270478a5 */ /* 0x000fe4000f8e003f */
[----:B------:R-:W-:Y:S01]  /*9390*/  USEL UR8, URZ, 0x1, !UP1 ;  /* 0x000000013f087887 */ /* 0x000fe2000c800000 */
[----:B------:R-:W-:Y:S01]  /*93a0*/  VIADD R0, R0, -UR42 ;  /* 0x8000002a00007c36 */ /* 0x000fe20008000000 */
[----:B------:R-:W-:Y:S01]  /*93b0*/  PLOP3.LUT P0, PT, PT, PT, UP0, 0x80, 0x0 ;  /* 0x000000000000781c */ /* 0x000fe20003f0f008 */
[----:B------:R-:W-:Y:S02]  /*93c0*/  USHF.R.U32.HI UR4, URZ, 0x2, UR5 ;  /* 0x000000023f047899 */ /* 0x000fe40008011605 */
[----:B------:R-:W-:Y:S02]  /*93d0*/  ULOP3.LUT UR38, UR38, UR8, URZ, 0x3c, !UPT ;  /* 0x0000000826267292 */ /* 0x000fe4000f8e3c3f */
[----:B------:R-:W-:-:S02]  /*93e0*/  UIMAD UR39, UR4, -0x5, UR39 ;  /* 0xfffffffb042778a4 */ /* 0x000fc4000f8e0227 */
[----:B------:R-:W-:Y:S01]  /*93f0*/  @UP2 ULOP3.LUT UR38, UR38, 0x1, UR4, 0x78, !UPT ;  /* 0x0000000126262892 */ /* 0x000fe2000f8e7804 */
[----:B------:R-:W-:-:S05]  /*9400*/  UMOV UR41, 0xffffffff ;  /* 0xffffffff00297882 */ /* 0x000fca0000000000 */
[----:B------:R-:W-:Y:S06]  /*9410*/  @P0 BRA `(.L_x_34) ;  /* 0x000000fc00a00947 */ /* 0x000fec0003800000 */
[----:B------:R-:W-:Y:S01]  /*9420*/  FSETP.NEU.AND P0, PT, R16, RZ, PT ;  /* 0x000000ff1000720b */ /* 0x000fe20003f0d000 */
[----:B------:R-:W-:Y:S01]  /*9430*/  ULDC.64 UR8, c[0x0][0x5c8] ;  /* 0x0001720000087ab9 */ /* 0x000fe20000000a00 */
[----:B------:R-:W-:Y:S01]  /*9440*/  ISETP.GT.AND P3, PT, R158, RZ, PT ;  /* 0x000000ff9e00720c */ /* 0x000fe20003f64270 */
[----:B------:R-:W-:Y:S01]  /*9450*/  UIMAD UR4, UR7, UR8, URZ ;  /* 0x00000008070472a4 */ /* 0x000fe2000f8e023f */
[----:B------:R-:W-:Y:S01]  /*9460*/  IMAD.U32 R10, RZ, RZ, UR9 ;  /* 0x00000009ff0a7e24 */ /* 0x000fe2000f8e00ff */
[----:B------:R-:W-:Y:S01]  /*9470*/  BSSY B0, `(.L_x_34) ;  /* 0x0000fe2000007945 */ /* 0x000fe20003800000 */
[----:B------:R-:W-:Y:S01]  /*9480*/  IMAD.WIDE.U32 R6, R3, UR8, R6 ;  /* 0x0000000803067c25 */ /* 0x000fe2000f8e0006 */
[----:B------:R-:W-:-:S03]  /*9490*/  ISETP.GT.AND P1, PT, R0, RZ, P3 ;  /* 0x000000ff0000720c */ /* 0x000fc60001f24270 */
[----:B------:R-:W-:-:S04]  /*94a0*/  IMAD R10, R3, R10, UR4 ;  /* 0x00000004030a7e24 */ /* 0x000fc8000f8e020a */
[----:B------:R-:W-:Y:S01]  /*94b0*/  IMAD.IADD R10, R7, 0x1, R10 ;  /* 0x00000001070a7824 */ /* 0x000fe200078e020a */
[----:B------:R-:W-:Y:S06]  /*94c0*/  @!P0 BRA `(.L_x_35) ;  /* 0x000000ac003c8947 */ /* 0x000fec0003800000 */
[----:B------:R-:W0:Y:S01]  /*94d0*/  LDC.64 R22, c[0x0][0x5b8] ;  /* 0x00016e00ff167b82 */ /* 0x000e220000000a00 */
[----:B------:R-:W2:Y:S01]  /*94e0*/  LDL.LU R11, [R1] ;  /* 0x00000000010b7983 */ /* 0x000ea20000300800 */
[----:B------:R-:W-:-:S06]  /*94f0*/  ULDC.64 UR4, c[0x0][0x5c0] ;  /* 0x0001700000047ab9 */ /* 0x000fcc0000000a00 */
[----:B------:R-:W1:Y:S08]  /*9500*/  LDC.64 R14, c[0x0][0x5b0] ;  /* 0x00016c00ff0e7b82 */ /* 0x000e700000000a00 */
[----:B------:R-:W3:Y:S01]  /*9510*/  LDC.64 R12, c[0x0][0x5a8] ;  /* 0x00016a00ff0c7b82 */ /* 0x000ee20000000a00 */
[C---:B0-----:R-:W-:Y:S02]  /*9520*/  IMAD R159, R22.reuse, UR10, RZ ;  /* 0x0000000a169f7c24 */ /* 0x041fe4000f8e02ff */
[----:B------:R-:W-:-:S04]  /*9530*/  IMAD.WIDE.U32 R154, R22, UR43, R18 ;  /* 0x0000002b169a7c25 */ /* 0x000fc8000f8e0012 */
[----:B------:R-:W-:Y:S02]  /*9540*/  IMAD R159, R23, UR43, R159 ;  /* 0x0000002b179f7c24 */ /* 0x000fe4000f8e029f */
[----:B-1----:R-:W-:Y:S02]  /*9550*/  IMAD R153, R14, UR7, RZ ;  /* 0x000000070e997c24 */ /* 0x002fe4000f8e02ff */
[----:B------:R-:W-:Y:S02]  /*9560*/  IMAD.IADD R21, R155, 0x1, R159 ;  /* 0x000000019b157824 */ /* 0x000fe400078e029f */
[----:B------:R-:W-:Y:S02]  /*9570*/  IMAD.MOV.U32 R20, RZ, RZ, R154 ;  /* 0x000000ffff147224 */ /* 0x000fe400078e009a */
[C---:B------:R-:W-:Y:S02]  /*9580*/  IMAD R153, R3.reuse, R15, R153 ;  /* 0x0000000f03997224 */ /* 0x040fe400078e0299 */
[----:B------:R-:W-:-:S04]  /*9590*/  IMAD.WIDE.U32 R4, R3, R14, R20 ;  /* 0x0000000e03047225 */ /* 0x000fc800078e0014 */
[----:B------:R-:W-:Y:S01]  /*95a0*/  IMAD.IADD R5, R5, 0x1, R153 ;  /* 0x0000000105057824 */ /* 0x000fe200078e0299 */
[----:B---3--:R-:W-:-:S04]  /*95b0*/  LEA R8, P0, R4, R12, 0x2 ;  /* 0x0000000c04087211 */ /* 0x008fc800078010ff */
[----:B------:R-:W-:-:S05]  /*95c0*/  LEA.HI.X R9, R4, R13, R5, 0x2, P0 ;  /* 0x0000000d04097211 */ /* 0x000fca00000f1405 */
[----:B------:R-:W3:Y:S01]  /*95d0*/  @P1 LDG.E.LTC128B R23, desc[UR36][R8.64] ;  /* 0x0000002408171981 */ /* 0x000ee2000c1e1920 */
[C---:B------:R-:W-:Y:S01]  /*95e0*/  LEA R4, P0, R6.reuse, UR4, 0x2 ;  /* 0x0000000406047c11 */ /* 0x040fe2000f8010ff */
[----:B------:R-:W-:Y:S03]  /*95f0*/  BSSY B1, `(.L_x_36) ;  /* 0x0000010000017945 */ /* 0x000fe60003800000 */
[----:B------:R-:W-:Y:S02]  /*9600*/  LEA.HI.X R5, R6, UR5, R10, 0x2, P0 ;  /* 0x0000000506057c11 */ /* 0x000fe400080f140a */
[----:B---3--:R-:W-:-:S05]  /*9610*/  LOP3.LUT R7, R23, 0xffffe000, RZ, 0xc0, !PT ;  /* 0xffffe00017077812 */ /* 0x008fca00078ec0ff */
[----:B------:R-:W-:-:S04]  /*9620*/  FMUL R7, R7, R16 ;  /* 0x0000001007077220 */ /* 0x000fc80000400000 */
[----:B--2---:R-:W-:-:S05]  /*9630*/  FFMA R7, R11, R2, R7 ;  /* 0x000000020b077223 */ /* 0x004fca0000000007 */
[----:B------:R-:W-:-:S05]  /*9640*/  F2FP.TF32.F32.PACK_B R7, R7 ;  /* 0x00000007ff07723e */ /* 0x000fca00024050ff */
[----:B------:R0:W-:Y:S02]  /*9650*/  @P1 STG.E desc[UR36][R4.64], R7 ;  /* 0x0000000704001986 */ /* 0x0001e4000c101924 */
[----:B0-----:R-:W-:-:S05]  /*9660*/  IMAD.WIDE.U32 R6, R3, R14, R18 ;  /* 0x0000000e03067225 */ /* 0x001fca00078e0012 */
[----:B------:R-:W-:-:S03]  /*9670*/  IADD3 R7, R153, R7, RZ ;  /* 0x0000000799077210 */ /* 0x000fc60007ffe0ff */
[----:B------:R-:W-:-:S04]  /*9680*/  IMAD.WIDE.U32 R6, R22, UR43, R6 ;  /* 0x0000002b16067c25 */ /* 0x000fc8000f8e0006 */
[----:B------:R-:W-:Y:S01]  /*9690*/  IMAD.IADD R7, R159, 0x1, R7 ;  /* 0x000000019f077824 */ /* 0x000fe200078e0207 */
[----:B------:R-:W-:-:S04]  /*96a0*/  LEA R10, P0, R6, R12, 0x2 ;  /* 0x0000000c060a7211 */ /* 0x000fc800078010ff */
[----:B------:R-:W-:Y:S02]  /*96b0*/  LEA.HI.X R11, R6, R13, R7, 0x2, P0 ;  /* 0x0000000d060b7211 */ /* 0x000fe400000f1407 */
[----:B------:R-:W-:-:S13]  /*96c0*/  ISETP.GT.AND P0, PT, R0, 0x1, P3 ;  /* 0x000000010000780c */ /* 0x000fda0001f04270 */
[----:B------:R-:W-:Y:S05]  /*96d0*/  @!P0 BRA `(.L_x_37) ;  /* 0x0000000000048947 */ /* 0x000fea0003800000 */
[----:B------:R0:W5:Y:S02]  /*96e0*/  LDG.E.LTC128B R23, desc[UR36][R10.64+0x4] ;  /* 0x000004240a177981 */ /* 0x000164000c1e1920 */
.L_x_37:
[----:B------:R-:W-:Y:S05]  /*96f0*/  BSYNC B1 ;  /* 0x0000000000017941 */ /* 0x000fea0003800000 */
.L_x_36:
[----:B------:R-:W2:Y:S01]  /*9700*/  LDL.LU R7, [R1+0x4] ;  /* 0x0000040001077983 */ /* 0x000ea20000300800 */
[----:B-----5:R-:W-:Y:S01]  /*9710*/  LOP3.LUT R6, R23, 0xffffe000, RZ, 0xc0, !PT ;  /* 0xffffe00017067812 */ /* 0x020fe200078ec0ff */
[C---:B------:R-:W-:Y:S01]  /*9720*/  IMAD.SHL.U32 R156, R14.reuse, 0x8, RZ ;  /* 0x000000080e9c7824 */ /* 0x040fe200078e00ff */
[----:B------:R-:W-:Y:S01]  /*9730*/  SHF.L.U64.HI R157, R14, 0x3, R15 ;  /* 0x000000030e9d7819 */ /* 0x000fe2000001020f */
[----:B------:R-:W3:Y:S02]  /*9740*/  LDL.LU R160, [R1+0x8] ;  /* 0x0000080001a07983 */ /* 0x000ee40000300800 */
[----:B------:R-:W-:-:S04]  /*9750*/  FMUL R6, R6, R16 ;  /* 0x0000001006067220 */ /* 0x000fc80000400000 */
[----:B--2---:R-:W-:-:S05]  /*9760*/  FFMA R6, R7, R2, R6 ;  /* 0x0000000207067223 */ /* 0x004fca0000000006 */
[----:B------:R-:W-:-:S05]  /*9770*/  F2FP.TF32.F32.PACK_B R6, R6 ;  /* 0x00000006ff06723e */ /* 0x000fca00024050ff */
[----:B------:R1:W-:Y:S01]  /*9780*/  @P0 STG.E desc[UR36][R4.64+0x4], R6 ;  /* 0x0000040604000986 */ /* 0x0003e2000c101924 */
[----:B------:R-:W-:-:S04]  /*9790*/  ISETP.GT.AND P0, PT, R158, 0x8, PT ;  /* 0x000000089e00780c */ /* 0x000fc80003f04270 */
[----:B------:R-:W-:Y:S01]  /*97a0*/  ISETP.GT.AND P1, PT, R0, RZ, P0 ;  /* 0x000000ff0000720c */ /* 0x000fe20000724270 */
[----:B-1----:R-:W-:-:S04]  /*97b0*/  IMAD.WIDE.U32 R6, R3, R14, R156 ;  /* 0x0000000e03067225 */ /* 0x002fc800078e009c */
[----:B------:R-:W-:Y:S01]  /*97c0*/  IMAD.IADD R153, R153, 0x1, R7 ;  /* 0x0000000199997824 */ /* 0x000fe200078e0207 */
[----:B------:R-:W-:-:S05]  /*97d0*/  IADD3 R7, P2, R154, R6, RZ ;  /* 0x000000069a077210 */ /* 0x000fca0007f5e0ff */
[----:B------:R-:W-:Y:S01]  /*97e0*/  IMAD.X R9, R153, 0x1, R21, P2 ;  /* 0x0000000199097824 */ /* 0x000fe200010e0615 */
[----:B------:R-:W-:-:S04]  /*97f0*/  LEA R8, P2, R7, R12, 0x2 ;  /* 0x0000000c07087211 */ /* 0x000fc800078410ff */
[----:B------:R-:W-:-:S05]  /*9800*/  LEA.HI.X R9, R7, R13, R9, 0x2, P2 ;  /* 0x0000000d07097211 */ /* 0x000fca00010f1409 */
[----:B------:R1:W2:Y:S01]  /*9810*/  @P1 LDG.E.LTC128B R23, desc[UR36][R8.64] ;  /* 0x0000002408171981 */ /* 0x0002a2000c1e1920 */
[----:B------:R-:W-:Y:S01]  /*9820*/  IADD3 R6, P2, R18, R6, RZ ;  /* 0x0000000612067210 */ /* 0x000fe20007f5e0ff */
[----:B------:R-:W-:Y:S01]  /*9830*/  IMAD.U32 R161, RZ, RZ, UR8 ;  /* 0x00000008ffa17e24 */ /* 0x000fe2000f8e00ff */
[----:B------:R-:W-:Y:S01]  /*9840*/  ISETP.GT.AND P4, PT, R0, 0x1, P0 ;  /* 0x000000010000780c */ /* 0x000fe20000784270 */
[----:B------:R-:W-:Y:S02]  /*9850*/  BSSY B1, `(.L_x_38) ;  /* 0x0000013000017945 */ /* 0x000fe40003800000 */
[----:B------:R-:W-:Y:S02]  /*9860*/  IMAD.X R7, R19, 0x1, R153, P2 ;  /* 0x0000000113077824 */ /* 0x000fe400010e0699 */
[----:B------:R-:W-:Y:S02]  /*9870*/  IMAD.SHL.U32 R161, R161, 0x20, RZ ;  /* 0x00000020a1a17824 */ /* 0x000fe400078e00ff */
[----:B------:R-:W-:-:S04]  /*9880*/  IMAD.WIDE.U32 R6, R22, UR43, R6 ;  /* 0x0000002b16067c25 */ /* 0x000fc8000f8e0006 */
[----:B------:R-:W-:Y:S01]  /*9890*/  IMAD.IADD R7, R159, 0x1, R7 ;  /* 0x000000019f077824 */ /* 0x000fe200078e0207 */
[----:B-1----:R-:W-:-:S04]  /*98a0*/  LEA R8, P2, R6, R12, 0x2 ;  /* 0x0000000c06087211 */ /* 0x002fc800078410ff */
[----:B------:R-:W-:Y:S01]  /*98b0*/  LEA.HI.X R9, R6, R13, R7, 0x2, P2 ;  /* 0x0000000d06097211 */ /* 0x000fe200010f1407 */
[----:B------:R-:W-:Y:S01]  /*98c0*/  IMAD.U32 R6, RZ, RZ, UR8 ;  /* 0x00000008ff067e24 */ /* 0x000fe2000f8e00ff */
[----:B--2---:R-:W-:-:S05]  /*98d0*/  LOP3.LUT R153, R23, 0xffffe000, RZ, 0xc0, !PT ;  /* 0xffffe00017997812 */ /* 0x004fca00078ec0ff */
[----:B------:R-:W-:-:S04]  /*98e0*/  FMUL R153, R153, R16 ;  /* 0x0000001099997220 */ /* 0x000fc80000400000 */
[----:B---3--:R-:W-:Y:S01]  /*98f0*/  FFMA R153, R160, R2, R153 ;  /* 0x00000002a0997223 */ /* 0x008fe20000000099 */
[----:B------:R-:W-:-:S04]  /*9900*/  IMAD.U32 R160, RZ, RZ, UR9 ;  /* 0x00000009ffa07e24 */ /* 0x000fc8000f8e00ff */
[----:B------:R-:W-:Y:S02]  /*9910*/  F2FP.TF32.F32.PACK_B R153, R153 ;  /* 0x00000099ff99723e */ /* 0x000fe400024050ff */
[----:B------:R-:W-:Y:S02]  /*9920*/  SHF.L.U64.HI R160, R6, 0x5, R160 ;  /* 0x0000000506a07819 */ /* 0x000fe400000102a0 */
[----:B------:R-:W-:-:S05]  /*9930*/  IADD3 R6, P2, R161, R4, RZ ;  /* 0x00000004a1067210 */ /* 0x000fca0007f5e0ff */
[----:B------:R-:W-:-:S05]  /*9940*/  IMAD.X R7, R160, 0x1, R5, P2 ;  /* 0x00000001a0077824 */ /* 0x000fca00010e0605 */
[----:B------:R1:W-:Y:S01]  /*9950*/  @P1 STG.E desc[UR36][R6.64], R153 ;  /* 0x0000009906001986 */ /* 0x0003e2000c101924 */
[----:B------:R-:W-:Y:S05]  /*9960*/  @!P4 BRA `(.L_x_39) ;  /* 0x000000000004c947 */ /* 0x000fea0003800000 */
[----:B------:R2:W5:Y:S02]  /*9970*/  LDG.E.LTC128B R23, desc[UR36][R8.64+0x4] ;  /* 0x0000042408177981 */ /* 0x000564000c1e1920 */
.L_x_39:
[----:B------:R-:W-:Y:S05]  /*9980*/  BSYNC B1 ;  /* 0x0000000000017941 */ /* 0x000fea0003800000 */
.L_x_38:
[----:B------:R-:W3:Y:S01]  /*9990*/  LDL.LU R162, [R1+0xc] ;  /* 0x00000c0001a27983 */ /* 0x000ee20000300800 */
[----:B-1---5:R-:W-:Y:S01]  /*99a0*/  LOP3.LUT R153, R23, 0xffffe000, RZ, 0xc0, !PT ;  /* 0xffffe00017997812 */ /* 0x022fe200078ec0ff */
[----:B------:R-:W-:Y:S01]  /*99b0*/  BSSY B1, `(.L_x_40) ;  /* 0x0000009000017945 */ /* 0x000fe20003800000 */
[----:B------:R-:W-:-:S03]  /*99c0*/  ISETP.GT.AND P1, PT, R0, 0x8, P3 ;  /* 0x000000080000780c */ /* 0x000fc60001f24270 */
[----:B------:R-:W-:-:S04]  /*99d0*/  FMUL R153, R153, R16 ;  /* 0x0000001099997220 */ /* 0x000fc80000400000 */
[----:B---3--:R-:W-:-:S05]  /*99e0*/  FFMA R153, R162, R2, R153 ;  /* 0x00000002a2997223 */ /* 0x008fca0000000099 */
[----:B------:R-:W-:-:S05]  /*99f0*/  F2FP.TF32.F32.PACK_B R153, R153 ;  /* 0x00000099ff99723e */ /* 0x000fca00024050ff */
[----:B------:R1:W-:Y:S02]  /*9a00*/  @P4 STG.E desc[UR36][R6.64+0x4], R153 ;  /* 0x0000049906004986 */ /* 0x0003e4000c101924 */
[----:B-1----:R-:W-:Y:S01]  /*9a10*/  IMAD.MOV.U32 R153, RZ, RZ, R23 ;  /* 0x000000ffff997224 */ /* 0x002fe200078e0017 */
[----:B------:R-:W-:Y:S06]  /*9a20*/  @!P1 BRA `(.L_x_41) ;  /* 0x0000000000049947 */ /* 0x000fec0003800000 */
[----:B------:R1:W5:Y:S02]  /*9a30*/  LDG.E.LTC128B R153, desc[UR36][R10.64+0x20] ;  /* 0x000020240a997981 */ /* 0x000364000c1e1920 */
.L_x_41:
[----:B------:R-:W-:Y:S05]  /*9a40*/  BSYNC B1 ;  /* 0x0000000000017941 */ /* 0x000fea0003800000 */
.L_x_40:
[----:B------:R-:W3:Y:S01]  /*9a50*/  LDL.LU R162, [R1+0x10] ;  /* 0x0000100001a27983 */ /* 0x000ee20000300800 */
[----:B-----5:R-:W-:Y:S01]  /*9a60*/  LOP3.LUT R23, R153, 0xffffe000, RZ, 0xc0, !PT ;  /* 0xffffe00099177812 */ /* 0x020fe200078ec0ff */
[----:B------:R-:W-:Y:S01]  /*9a70*/  BSSY B1, `(.L_x_42) ;  /* 0x0000008000017945 */ /* 0x000fe20003800000 */
[----:B------:R-:W-:-:S03]  /*9a80*/  ISETP.GT.AND P2, PT, R0, 0x9, P3 ;  /* 0x000000090000780c */ /* 0x000fc60001f44270 */
[----:B------:R-:W-:-:S04]  /*9a90*/  FMUL R23, R23, R16 ;  /* 0x0000001017177220 */ /* 0x000fc80000400000 */
[----:B---3--:R-:W-:-:S05]  /*9aa0*/  FFMA R23, R162, R2, R23 ;  /* 0x00000002a2177223 */ /* 0x008fca0000000017 */
[----:B------:R-:W-:-:S05]  /*9ab0*/  F2FP.TF32.F32.PACK_B R23, R23 ;  /* 0x00000017ff17723e */ /* 0x000fca00024050ff */
[----:B------:R3:W-:Y:S01]  /*9ac0*/  @P1 STG.E desc[UR36][R4.64+0x20], R23 ;  /* 0x0000201704001986 */ /* 0x0007e2000c101924 */
[----:B------:R-:W-:Y:S05]  /*9ad0*/  @!P2 BRA `(.L_x_43) ;  /* 0x000000000004a947 */ /* 0x000fea0003800000 */
[----:B------:R4:W5:Y:S02]  /*9ae0*/  LDG.E.LTC128B R153, desc[UR36][R10.64+0x24] ;  /* 0x000024240a997981 */ /* 0x000964000c1e1920 */
.L_x_43:
[----:B------:R-:W-:Y:S05]  /*9af0*/  BSYNC B1 ;  /* 0x0000000000017941 */ /* 0x000fea0003800000 */
.L_x_42:
[----:B------:R-:W2:Y:S01]  /*9b00*/  LDL.LU R162, [R1+0x14] ;  /* 0x0000140001a27983 */ /* 0x000ea20000300800 */
[----:B---3-5:R-:W-:Y:S01]  /*9b10*/  LOP3.LUT R23, R153, 0xffffe000, RZ, 0xc0, !PT ;  /* 0xffffe00099177812 */ /* 0x028fe200078ec0ff */
[----:B------:R-:W-:Y:S01]  /*9b20*/  BSSY B1, `(.L_x_44) ;  /* 0x0000008000017945 */ /* 0x000fe20003800000 */
[----:B------:R-:W-:-:S03]  /*9b30*/  ISETP.GT.AND P1, PT, R0, 0x8, P0 ;  /* 0x000000080000780c */ /* 0x000fc60000724270 */
[----:B------:R-:W-:-:S04]  /*9b40*/  FMUL R23, R23, R16 ;  /* 0x0000001017177220 */ /* 0x000fc80000400000 */
[----:B--2---:R-:W-:-:S05]  /*9b50*/  FFMA R23, R162, R2, R23 ;  /* 0x00000002a2177223 */ /* 0x004fca0000000017 */
[----:B------:R-:W-:-:S05]  /*9b60*/  F2FP.TF32.F32.PACK_B R23, R23 ;  /* 0x00000017ff17723e */ /* 0x000fca00024050ff */
[----:B------:R2:W-:Y:S01]  /*9b70*/  @P2 STG.E desc[UR36][R4.64+0x24], R23 ;  /* 0x0000241704002986 */ /* 0x0005e2000c101924 */
[----:B------:R-:W-:Y:S05]  /*9b80*/  @!P1 BRA `(.L_x_45) ;  /* 0x0000000000049947 */ /* 0x000fea0003800000 */
[----:B------:R3:W5:Y:S02]  /*9b90*/  LDG.E.LTC128B R153, desc[UR36][R8.64+0x20] ;  /* 0x0000202408997981 */ /* 0x000764000c1e1920 */
.L_x_45:
[----:B------:R-:W-:Y:S05]  /*9ba0*/  BSYNC B1 ;  /* 0x0000000000017941 */ /* 0x000fea0003800000 */
.L_x_44:
[----:B------:R-:W4:Y:S01]  /*9bb0*/  LDL.LU R162, [R1+0x18] ;  /* 0x0000180001a27983 */ /* 0x000f220000300800 */
[----:B--2--5:R-:W-:Y:S01]  /*9bc0*/  LOP3.LUT R23, R153, 0xffffe000, RZ, 0xc0, !PT ;  /* 0xffffe00099177812 */ /* 0x024fe200078ec0ff */
[----:B------:R-:W-:Y:S01]  /*9bd0*/  BSSY B1, `(.L_x_46) ;  /* 0x0000008000017945 */ /* 0x000fe20003800000 */
[----:B------:R-:W-:-:S03]  /*9be0*/  ISETP.GT.AND P2, PT, R0, 0x9, P0 ;  /* 0x000000090000780c */ /* 0x000fc60000744270 */
[----:B------:R-:W-:-:S04]  /*9bf0*/  FMUL R23, R23, R16 ;  /* 0x0000001017177220 */ /* 0x000fc80000400000 */
[----:B----4-:R-:W-:-:S05]  /*9c00*/  FFMA R23, R162, R2, R23 ;  /* 0x00000002a2177223 */ /* 0x010fca0000000017 */
[----:B------:R-:W-:-:S05]  /*9c10*/  F2FP.TF32.F32.PACK_B R23, R23 ;  /* 0x00000017ff17723e */ /* 0x000fca00024050ff */
[----:B------:R2:W-:Y:S01]  /*9c20*/  @P1 STG.E desc[UR36][R6.64+0x20], R23 ;  /* 0x0000201706001986 */ /* 0x0005e2000c101924 */
[----:B------:R-:W-:Y:S05]  /*9c30*/  @!P2 BRA `(.L_x_47) ;  /* 0x000000000004a947 */ /* 0x000fea0003800000 */
[----:B------:R4:W5:Y:S02]  /*9c40*/  LDG.E.LTC128B R153, desc[UR36][R8.64+0x24] ;  /* 0x0000242408997981 */ /* 0x000964000c1e1920 */
.L_x_47:
[----:B------:R-:W-:Y:S05]  /*9c50*/  BSYNC B1 ;  /* 0x0000000000017941 */ /* 0x000fea0003800000 */
.L_x_46:
[----:B------:R-:W3:Y:S01]  /*9c60*/  LDL.LU R162, [R1+0x1c] ;  /* 0x00001c0001a27983 */ /* 0x000ee20000300800 */
[----:B--2--5:R-:W-:Y:S01]  /*9c70*/  LOP3.LUT R23, R153, 0xffffe000, RZ, 0xc0, !PT ;  /* 0xffffe00099177812 */ /* 0x024fe200078ec0ff */
        /* <DEDUP_REMOVED lines=8> */
.L_x_49:
[----:B------:R-:W-:Y:S05]  /*9d00*/  BSYNC B1 ;  /* 0x0000000000017941 */ /* 0x000fea0003800000 */
.L_x_48:
        /* <DEDUP_REMOVED lines=10> */
.L_x_51:
[----:B------:R-:W-:Y:S05]  /*9db0*/  BSYNC B1 ;  /* 0x0000000000017941 */ /* 0x000fea0003800000 */
.L_x_50:
        /* <DEDUP_REMOVED lines=10> */
.L_x_53:
[----:B------:R-:W-:Y:S05]  /*9e60*/  BSYNC B1 ;  /* 0x0000000000017941 */ /* 0x000fea0003800000 */
.L_x_52:
        /* <DEDUP_REMOVED lines=10> */
.L_x_55:
[----:B------:R-:W-:Y:S05]  /*9f10*/  BSYNC B1 ;  /* 0x0000000000017941 */ /* 0x000fea0003800000 */
.L_x_54:
        /* <DEDUP_REMOVED lines=10> */
.L_x_57:
[----:B------:R-:W-:Y:S05]  /*9fc0*/  BSYNC B1 ;  /* 0x0000000000017941 */ /* 0x000fea0003800000 */
.L_x_56:
        /* <DEDUP_REMOVED lines=10> */
.L_x_59:
[----:B------:R-:W-:Y:S05]  /*a070*/  BSYNC B1 ;  /* 0x0000000000017941 */ /* 0x000fea0003800000 */
.L_x_58:
        /* <DEDUP_REMOVED lines=10> */
.L_x_61:
[----:B------:R-:W-:Y:S05]  /*a120*/  BSYNC B1 ;  /* 0x0000000000017941 */ /* 0x000fea0003800000 */
.L_x_60:
        /* <DEDUP_REMOVED lines=10> */
.L_x_63:
[----:B------:R-:W-:Y:S05]  /*a1d0*/  BSYNC B1 ;  /* 0x0000000000017941 */ /* 0x000fea0003800000 */
.L_x_62:
        /* <DEDUP_REMOVED lines=10> */
.L_x_65:
[----:B------:R-:W-:Y:S05]  /*a280*/  BSYNC B1 ;  /* 0x0000000000017941 */ /* 0x000fea0003800000 */
.L_x_64:
        /* <DEDUP_REMOVED lines=10> */
.L_x_67:
[----:B------:R-:W-:Y:S05]  /*a330*/  BSYNC B1 ;  /* 0x0000000000017941 */ /* 0x000fea0003800000 */
.L_x_66:
        /* <DEDUP_REMOVED lines=10> */
.L_x_69:
[----:B------:R-:W-:Y:S05]  /*a3e0*/  BSYNC B1 ;  /* 0x0000000000017941 */ /* 0x000fea0003800000 */
.L_x_68:
        /* <DEDUP_REMOVED lines=10> */
.L_x_71:
[----:B------:R-:W-:Y:S05]  /*a490*/  BSYNC B1 ;  /* 0x0000000000017941 */ /* 0x000fea0003800000 */
.L_x_70:
        /* <DEDUP_REMOVED lines=10> */
.L_x_73:
[----:B------:R-:W-:Y:S05]  /*a540*/  BSYNC B1 ;  /* 0x0000000000017941 */ /* 0x000fea0003800000 */
.L_x_72:
        /* <DEDUP_REMOVED lines=10> */
.L_x_75:
[----:B------:R-:W-:Y:S05]  /*a5f0*/  BSYNC B1 ;  /* 0x0000000000017941 */ /* 0x000fea0003800000 */
.L_x_74:
        /* <DEDUP_REMOVED lines=10> */
.L_x_77:
[----:B------:R-:W-:Y:S05]  /*a6a0*/  BSYNC B1 ;  /* 0x0000000000017941 */ /* 0x000fea0003800000 */
.L_x_76:
        /* <DEDUP_REMOVED lines=10> */
.L_x_79:
[----:B------:R-:W-:Y:S05]  /*a750*/  BSYNC B1 ;  /* 0x0000000000017941 */ /* 0x000fea0003800000 */
.L_x_78:
        /* <DEDUP_REMOVED lines=10> */
.L_x_81:
[----:B------:R-:W-:Y:S05]  /*a800*/  BSYNC B1 ;  /* 0x0000000000017941 */ /* 0x000fea0003800000 */
.L_x_80:
        /* <DEDUP_REMOVED lines=10> */
.L_x_83:
[----:B------:R-:W-:Y:S05]  /*a8b0*/  BSYNC B1 ;  /* 0x0000000000017941 */ /* 0x000fea0003800000 */
.L_x_82:
        /* <DEDUP_REMOVED lines=10> */
.L_x_85:
[----:B------:R-:W-:Y:S05]  /*a960*/  BSYNC B1 ;  /* 0x0000000000017941 */ /* 0x000fea0003800000 */
.L_x_84:
        /* <DEDUP_REMOVED lines=10> */
.L_x_87:
[----:B------:R-:W-:Y:S05]  /*aa10*/  BSYNC B1 ;  /* 0x0000000000017941 */ /* 0x000fea0003800000 */
.L_x_86:
        /* <DEDUP_REMOVED lines=10> */
.L_x_89:
[----:B------:R-:W-:Y:S05]  /*aac0*/  BSYNC B1 ;  /* 0x0000000000017941 */ /* 0x000fea0003800000 */
.L_x_88:
        /* <DEDUP_REMOVED lines=10> */
.L_x_91:
[----:B------:R-:W-:Y:S05]  /*ab70*/  BSYNC B1 ;  /* 0x0000000000017941 */ /* 0x000fea0003800000 */
.L_x_90:
        /* <DEDUP_REMOVED lines=10> */
.L_x_93:
[----:B------:R-:W-:Y:S05]  /*ac20*/  BSYNC B1 ;  /* 0x0000000000017941 */ /* 0x000fea0003800000 */
.L_x_92:
        /* <DEDUP_REMOVED lines=10> */
.L_x_95:
[----:B------:R-:W-:Y:S05]  /*acd0*/  BSYNC B1 ;  /* 0x0000000000017941 */ /* 0x000fea0003800000 */
.L_x_94:
        /* <DEDUP_REMOVED lines=10> */
.L_x_97:
[----:B------:R-:W-:Y:S05]  /*ad80*/  BSYNC B1 ;  /* 0x0000000000017941 */ /* 0x000fea0003800000 */
.L_x_96:
        /* <DEDUP_REMOVED lines=10> */
.L_x_99:
[----:B------:R-:W-:Y:S05]  /*ae30*/  BSYNC B1 ;  /* 0x0000000000017941 */ /* 0x000fea0003800000 */
.L_x_98:
        /* <DEDUP_REMOVED lines=10> */
.L_x_101:
[----:B------:R-:W-:Y:S05]  /*aee0*/  BSYNC B1 ;  /* 0x0000000000017941 */ /* 0x000fea0003800000 */
.L_x_100:
        /* <DEDUP_REMOVED lines=10> */
.L_x_103:
[----:B------:R-:W-:Y:S05]  /*af90*/  BSYNC B1 ;  /* 0x0000000000017941 */ /* 0x000fea0003800000 */
.L_x_102:
        /* <DEDUP_REMOVED lines=10> */
.L_x_105:
[----:B------:R-:W-:Y:S05]  /*b040*/  BSYNC B1 ;  /* 0x0000000000017941 */ /* 0x000fea0003800000 */
.L_x_104:
        /* <DEDUP_REMOVED lines=10> */
.L_x_107:
[----:B------:R-:W-:Y:S05]  /*b0f0*/  BSYNC B1 ;  /* 0x0000000000017941 */ /* 0x000fea0003800000 */
.L_x_106:
        /* <DEDUP_REMOVED lines=10> */
.L_x_109:
[----:B------:R-:W-:Y:S05]  /*b1a0*/  BSYNC B1 ;  /* 0x0000000000017941 */ /* 0x000fea0003800000 */
.L_x_108:
        /* <DEDUP_REMOVED lines=10> */
.L_x_111:
[----:B------:R-:W-:Y:S05]  /*b250*/  BSYNC B1 ;  /* 0x0000000000017941 */ /* 0x000fea0003800000 */
.L_x_110:
        /* <DEDUP_REMOVED lines=10> */
.L_x_113:
[----:B------:R-:W-:Y:S05]  /*b300*/  BSYNC B1 ;  /* 0x0000000000017941 */ /* 0x000fea0003800000 */
.L_x_112:
        /* <DEDUP_REMOVED lines=10> */
.L_x_115:
[----:B------:R-:W-:Y:S05]  /*b3b0*/  BSYNC B1 ;  /* 0x0000000000017941 */ /* 0x000fea0003800000 */
.L_x_114:
        /* <DEDUP_REMOVED lines=10> */
.L_x_117:
[----:B------:R-:W-:Y:S05]  /*b460*/  BSYNC B1 ;  /* 0x0000000000017941 */ /* 0x000fea0003800000 */
.L_x_116:
        /* <DEDUP_REMOVED lines=10> */
.L_x_119:
[----:B------:R-:W-:Y:S05]  /*b510*/  BSYNC B1 ;  /* 0x0000000000017941 */ /* 0x000fea0003800000 */
.L_x_118:
        /* <DEDUP_REMOVED lines=10> */
.L_x_121:
[----:B------:R-:W-:Y:S05]  /*b5c0*/  BSYNC B1 ;  /* 0x0000000000017941 */ /* 0x000fea0003800000 */
.L_x_120:
        /* <DEDUP_REMOVED lines=10> */
.L_x_123:
[----:B------:R-:W-:Y:S05]  /*b670*/  BSYNC B1 ;  /* 0x0000000000017941 */ /* 0x000fea0003800000 */
.L_x_122:
        /* <DEDUP_REMOVED lines=10> */
.L_x_125:
[----:B------:R-:W-:Y:S05]  /*b720*/  BSYNC B1 ;  /* 0x0000000000017941 */ /* 0x000fea0003800000 */
.L_x_124:
        /* <DEDUP_REMOVED lines=10> */
.L_x_127:
[----:B------:R-:W-:Y:S05]  /*b7d0*/  BSYNC B1 ;  /* 0x0000000000017941 */ /* 0x000fea0003800000 */
.L_x_126:
        /* <DEDUP_REMOVED lines=10> */
.L_x_129:
[----:B------:R-:W-:Y:S05]  /*b880*/  BSYNC B1 ;  /* 0x0000000000017941 */ /* 0x000fea0003800000 */
.L_x_128:
        /* <DEDUP_REMOVED lines=10> */
.L_x_131:
[----:B------:R-:W-:Y:S05]  /*b930*/  BSYNC B1 ;  /* 0x0000000000017941 */ /* 0x000fea0003800000 */
.L_x_130:
        /* <DEDUP_REMOVED lines=10> */
.L_x_133:
[----:B------:R-:W-:Y:S05]  /*b9e0*/  BSYNC B1 ;  /* 0x0000000000017941 */ /* 0x000fea0003800000 */
.L_x_132:
        /* <DEDUP_REMOVED lines=10> */
.L_x_135:
[----:B------:R-:W-:Y:S05]  /*ba90*/  BSYNC B1 ;  /* 0x0000000000017941 */ /* 0x000fea0003800000 */
.L_x_134:
        /* <DEDUP_REMOVED lines=10> */
.L_x_137:
[----:B------:R-:W-:Y:S05]  /*bb40*/  BSYNC B1 ;  /* 0x0000000000017941 */ /* 0x000fea0003800000 */
.L_x_136:
        /* <DEDUP_REMOVED lines=10> */
.L_x_139:
[----:B------:R-:W-:Y:S05]  /*bbf0*/  BSYNC B1 ;  /* 0x0000000000017941 */ /* 0x000fea0003800000 */
.L_x_138:
        /* <DEDUP_REMOVED lines=10> */
.L_x_141:
[----:B------:R-:W-:Y:S05]  /*bca0*/  BSYNC B1 ;  /* 0x0000000000017941 */ /* 0x000fea0003800000 */
.L_x_140:
        /* <DEDUP_REMOVED lines=10> */
.L_x_143:
[----:B------:R-:W-:Y:S05]  /*bd50*/  BSYNC B1 ;  /* 0x0000000000017941 */ /* 0x000fea0003800000 */
.L_x_142:
        /* <DEDUP_REMOVED lines=10> */
.L_x_145:
[----:B------:R-:W-:Y:S05]  /*be00*/  BSYNC B1 ;  /* 0x0000000000017941 */ /* 0x000fea0003800000 */
.L_x_144:
        /* <DEDUP_REMOVED lines=10> */
.L_x_147:
[----:B------:R-:W-:Y:S05]  /*beb0*/  BSYNC B1 ;  /* 0x0000000000017941 */ /* 0x000fea0003800000 */
.L_x_146:
        /* <DEDUP_REMOVED lines=10> */
.L_x_149:
[----:B------:R-:W-:Y:S05]  /*bf60*/  BSYNC B1 ;  /* 0x0000000000017941 */ /* 0x000fea0003800000 */
.L_x_148:
        /* <DEDUP_REMOVED lines=10> */
.L_x_151:
[----:B------:R-:W-:Y:S05]  /*c010*/  BSYNC B1 ;  /* 0x0000000000017941 */ /* 0x000fea0003800000 */
.L_x_150:
        /* <DEDUP_REMOVED lines=10> */
.L_x_153:
[----:B------:R-:W-:Y:S05]  /*c0c0*/  BSYNC B1 ;  /* 0x0000000000017941 */ /* 0x000fea0003800000 */
.L_x_152:
        /* <DEDUP_REMOVED lines=10> */
.L_x_155:
[----:B------:R-:W-:Y:S05]  /*c170*/  BSYNC B1 ;  /* 0x0000000000017941 */ /* 0x000fea0003800000 */
.L_x_154:
        /* <DEDUP_REMOVED lines=10> */
.L_x_157:
[----:B------:R-:W-:Y:S05]  /*c220*/  BSYNC B1 ;  /* 0x0000000000017941 */ /* 0x000fea0003800000 */
.L_x_156:
        /* <DEDUP_REMOVED lines=10> */
.L_x_159:
[----:B------:R-:W-:Y:S05]  /*c2d0*/  BSYNC B1 ;  /* 0x0000000000017941 */ /* 0x000fea0003800000 */
.L_x_158:
        /* <DEDUP_REMOVED lines=10> */
.L_x_161:
[----:B------:R-:W-:Y:S05]  /*c380*/  BSYNC B1 ;  /* 0x0000000000017941 */ /* 0x000fea0003800000 */
.L_x_160:
        /* <DEDUP_REMOVED lines=10> */
.L_x_163:
[----:B------:R-:W-:Y:S05]  /*c430*/  BSYNC B1 ;  /* 0x0000000000017941 */ /* 0x000fea0003800000 */
.L_x_162:
        /* <DEDUP_REMOVED lines=10> */
.L_x_165:
[----:B------:R-:W-:Y:S05]  /*c4e0*/  BSYNC B1 ;  /* 0x0000000000017941 */ /* 0x000fea0003800000 */
.L_x_164:
        /* <DEDUP_REMOVED lines=10> */
.L_x_167:
[----:B------:R-:W-:Y:S05]  /*c590*/  BSYNC B1 ;  /* 0x0000000000017941 */ /* 0x000fea0003800000 */
.L_x_166:
        /* <DEDUP_REMOVED lines=10> */
.L_x_169:
[----:B------:R-:W-:Y:S05]  /*c640*/  BSYNC B1 ;  /* 0x0000000000017941 */ /* 0x000fea0003800000 */
.L_x_168:
        /* <DEDUP_REMOVED lines=10> */
.L_x_171:
[----:B------:R-:W-:Y:S05]  /*c6f0*/  BSYNC B1 ;  /* 0x0000000000017941 */ /* 0x000fea0003800000 */
.L_x_170:
        /* <DEDUP_REMOVED lines=10> */
.L_x_173:
[----:B------:R-:W-:Y:S05]  /*c7a0*/  BSYNC B1 ;  /* 0x0000000000017941 */ /* 0x000fea0003800000 */
.L_x_172:
        /* <DEDUP_REMOVED lines=10> */
.L_x_175:
[----:B------:R-:W-:Y:S05]  /*c850*/  BSYNC B1 ;  /* 0x0000000000017941 */ /* 0x000fea0003800000 */
.L_x_174:
        /* <DEDUP_REMOVED lines=10> */
.L_x_177:
[----:B------:R-:W-:Y:S05]  /*c900*/  BSYNC B1 ;  /* 0x0000000000017941 */ /* 0x000fea0003800000 */
.L_x_176:
        /* <DEDUP_REMOVED lines=10> */
.L_x_179:
[----:B------:R-:W-:Y:S05]  /*c9b0*/  BSYNC B1 ;  /* 0x0000000000017941 */ /* 0x000fea0003800000 */
.L_x_178:
        /* <DEDUP_REMOVED lines=10> */
.L_x_181:
[----:B------:R-:W-:Y:S05]  /*ca60*/  BSYNC B1 ;  /* 0x0000000000017941 */ /* 0x000fea0003800000 */
.L_x_180:
        /* <DEDUP_REMOVED lines=10> */
.L_x_183:
[----:B------:R-:W-:Y:S05]  /*cb10*/  BSYNC B1 ;  /* 0x0000000000017941 */ /* 0x000fea0003800000 */
.L_x_182:
        /* <DEDUP_REMOVED lines=10> */
.L_x_185:
[----:B------:R-:W-:Y:S05]  /*cbc0*/  BSYNC B1 ;  /* 0x0000000000017941 */ /* 0x000fea0003800000 */
.L_x_184:
        /* <DEDUP_REMOVED lines=10> */
.L_x_187:
[----:B------:R-:W-:Y:S05]  /*cc70*/  BSYNC B1 ;  /* 0x0000000000017941 */ /* 0x000fea0003800000 */
.L_x_186:
        /* <DEDUP_REMOVED lines=10> */
.L_x_189:
[----:B------:R-:W-:Y:S05]  /*cd20*/  BSYNC B1 ;  /* 0x0000000000017941 */ /* 0x000fea0003800000 */
.L_x_188:
        /* <DEDUP_REMOVED lines=10> */
.L_x_191:
[----:B------:R-:W-:Y:S05]  /*cdd0*/  BSYNC B1 ;  /* 0x0000000000017941 */ /* 0x000fea0003800000 */
.L_x_190:
        /* <DEDUP_REMOVED lines=10> */
.L_x_193:
[----:B------:R-:W-:Y:S05]  /*ce80*/  BSYNC B1 ;  /* 0x0000000000017941 */ /* 0x000fea0003800000 */
.L_x_192:
        /* <DEDUP_REMOVED lines=10> */
.L_x_195:
[----:B------:R-:W-:Y:S05]  /*cf30*/  BSYNC B1 ;  /* 0x0000000000017941 */ /* 0x000fea0003800000 */
.L_x_194:
        /* <DEDUP_REMOVED lines=10> */
.L_x_197:
[----:B------:R-:W-:Y:S05]  /*cfe0*/  BSYNC B1 ;  /* 0x0000000000017941 */ /* 0x000fea0003800000 */
.L_x_196:
        /* <DEDUP_REMOVED lines=10> */
.L_x_199:
[----:B------:R-:W-:Y:S05]  /*d090*/  BSYNC B1 ;  /* 0x0000000000017941 */ /* 0x000fea0003800000 */
.L_x_198:
        /* <DEDUP_REMOVED lines=10> */
.L_x_201:
[----:B------:R-:W-:Y:S05]  /*d140*/  BSYNC B1 ;  /* 0x0000000000017941 */ /* 0x000fea0003800000 */
.L_x_200:
        /* <DEDUP_REMOVED lines=10> */
.L_x_203:
[----:B------:R-:W-:Y:S05]  /*d1f0*/  BSYNC B1 ;  /* 0x0000000000017941 */ /* 0x000fea0003800000 */
.L_x_202:
        /* <DEDUP_REMOVED lines=10> */
.L_x_205:
[----:B------:R-:W-:Y:S05]  /*d2a0*/  BSYNC B1 ;  /* 0x0000000000017941 */ /* 0x000fea0003800000 */
.L_x_204:
        /* <DEDUP_REMOVED lines=10> */
.L_x_207:
[----:B------:R-:W-:Y:S05]  /*d350*/  BSYNC B1 ;  /* 0x0000000000017941 */ /* 0x000fea0003800000 */
.L_x_206:
        /* <DEDUP_REMOVED lines=10> */
.L_x_209:
[----:B------:R-:W-:Y:S05]  /*d400*/  BSYNC B1 ;  /* 0x0000000000017941 */ /* 0x000fea0003800000 */
.L_x_208:
        /* <DEDUP_REMOVED lines=10> */
.L_x_211:
[----:B------:R-:W-:Y:S05]  /*d4b0*/  BSYNC B1 ;  /* 0x0000000000017941 */ /* 0x000fea0003800000 */
.L_x_210:
        /* <DEDUP_REMOVED lines=10> */
.L_x_213:
[----:B------:R-:W-:Y:S05]  /*d560*/  BSYNC B1 ;  /* 0x0000000000017941 */ /* 0x000fea0003800000 */
.L_x_212:
        /* <DEDUP_REMOVED lines=10> */
.L_x_215:
[----:B------:R-:W-:Y:S05]  /*d610*/  BSYNC B1 ;  /* 0x0000000000017941 */ /* 0x000fea0003800000 */
.L_x_214:
        /* <DEDUP_REMOVED lines=10> */
.L_x_217:
[----:B------:R-:W-:Y:S05]  /*d6c0*/  BSYNC B1 ;  /* 0x0000000000017941 */ /* 0x000fea0003800000 */
.L_x_216:
        /* <DEDUP_REMOVED lines=10> */
.L_x_219:
[----:B------:R-:W-:Y:S05]  /*d770*/  BSYNC B1 ;  /* 0x0000000000017941 */ /* 0x000fea0003800000 */
.L_x_218:
        /* <DEDUP_REMOVED lines=10> */
.L_x_221:
[----:B------:R-:W-:Y:S05]  /*d820*/  BSYNC B1 ;  /* 0x0000000000017941 */ /* 0x000fea0003800000 */
.L_x_220:
        /* <DEDUP_REMOVED lines=10> */
.L_x_223:
[----:B------:R-:W-:Y:S05]  /*d8d0*/  BSYNC B1 ;  /* 0x0000000000017941 */ /* 0x000fea0003800000 */
.L_x_222:
        /* <DEDUP_REMOVED lines=10> */
.L_x_225:
[----:B------:R-:W-:Y:S05]  /*d980*/  BSYNC B1 ;  /* 0x0000000000017941 */ /* 0x000fea0003800000 */
.L_x_224:
        /* <DEDUP_REMOVED lines=10> */
.L_x_227:
[----:B------:R-:W-:Y:S05]  /*da30*/  BSYNC B1 ;  /* 0x0000000000017941 */ /* 0x000fea0003800000 */
.L_x_226:
        /* <DEDUP_REMOVED lines=10> */
.L_x_229:
[----:B------:R-:W-:Y:S05]  /*dae0*/  BSYNC B1 ;  /* 0x0000000000017941 */ /* 0x000fea0003800000 */
.L_x_228:
        /* <DEDUP_REMOVED lines=10> */
.L_x_231:
[----:B------:R-:W-:Y:S05]  /*db90*/  BSYNC B1 ;  /* 0x0000000000017941 */ /* 0x000fea0003800000 */
.L_x_230:
        /* <DEDUP_REMOVED lines=10> */
.L_x_233:
[----:B------:R-:W-:Y:S05]  /*dc40*/  BSYNC B1 ;  /* 0x0000000000017941 */ /* 0x000fea0003800000 */
.L_x_232:
        /* <DEDUP_REMOVED lines=10> */
.L_x_235:
[----:B------:R-:W-:Y:S05]  /*dcf0*/  BSYNC B1 ;  /* 0x0000000000017941 */ /* 0x000fea0003800000 */
.L_x_234:
        /* <DEDUP_REMOVED lines=10> */
.L_x_237:
[----:B------:R-:W-:Y:S05]  /*dda0*/  BSYNC B1 ;  /* 0x0000000000017941 */ /* 0x000fea0003800000 */
.L_x_236:
        /* <DEDUP_REMOVED lines=10> */
.L_x_239:
[----:B------:R-:W-:Y:S05]  /*de50*/  BSYNC B1 ;  /* 0x0000000000017941 */ /* 0x000fea0003800000 */
.L_x_238:
        /* <DEDUP_REMOVED lines=10> */
.L_x_241:
[----:B------:R-:W-:Y:S05]  /*df00*/  BSYNC B1 ;  /* 0x0000000000017941 */ /* 0x000fea0003800000 */
.L_x_240:
        /* <DEDUP_REMOVED lines=10> */
.L_x_243:
[----:B------:R-:W-:Y:S05]  /*dfb0*/  BSYNC B1 ;  /* 0x0000000000017941 */ /* 0x000fea0003800000 */
.L_x_242:
        /* <DEDUP_REMOVED lines=10> */
.L_x_245:
[----:B------:R-:W-:Y:S05]  /*e060*/  BSYNC B1 ;  /* 0x0000000000017941 */ /* 0x000fea0003800000 */
.L_x_244:
        /* <DEDUP_REMOVED lines=10> */
.L_x_247:
[----:B------:R-:W-:Y:S05]  /*e110*/  BSYNC B1 ;  /* 0x0000000000017941 */ /* 0x000fea0003800000 */
.L_x_246:
        /* <DEDUP_REMOVED lines=10> */
.L_x_249:
[----:B------:R-:W-:Y:S05]  /*e1c0*/  BSYNC B1 ;  /* 0x0000000000017941 */ /* 0x000fea0003800000 */
.L_x_248:
        /* <DEDUP_REMOVED lines=10> */
.L_x_251:
[----:B------:R-:W-:Y:S05]  /*e270*/  BSYNC B1 ;  /* 0x0000000000017941 */ /* 0x000fea0003800000 */
.L_x_250:
        /* <DEDUP_REMOVED lines=10> */
.L_x_253:
[----:B------:R-:W-:Y:S05]  /*e320*/  BSYNC B1 ;  /* 0x0000000000017941 */ /* 0x000fea0003800000 */
.L_x_252:
        /* <DEDUP_REMOVED lines=10> */
.L_x_255:
[----:B------:R-:W-:Y:S05]  /*e3d0*/  BSYNC B1 ;  /* 0x0000000000017941 */ /* 0x000fea0003800000 */
.L_x_254:
        /* <DEDUP_REMOVED lines=10> */
.L_x_257:
[----:B------:R-:W-:Y:S05]  /*e480*/  BSYNC B1 ;  /* 0x0000000000017941 */ /* 0x000fea0003800000 */
.L_x_256:
        /* <DEDUP_REMOVED lines=10> */
.L_x_259:
[----:B------:R-:W-:Y:S05]  /*e530*/  BSYNC B1 ;  /* 0x0000000000017941 */ /* 0x000fea0003800000 */
.L_x_258:
        /* <DEDUP_REMOVED lines=10> */
.L_x_261:
[----:B------:R-:W-:Y:S05]  /*e5e0*/  BSYNC B1 ;  /* 0x0000000000017941 */ /* 0x000fea0003800000 */
.L_x_260:
        /* <DEDUP_REMOVED lines=10> */
.L_x_263:
[----:B------:R-:W-:Y:S05]  /*e690*/  BSYNC B1 ;  /* 0x0000000000017941 */ /* 0x000fea0003800000 */
.L_x_262:
        /* <DEDUP_REMOVED lines=10> */
.L_x_265:
[----:B------:R-:W-:Y:S05]  /*e740*/  BSYNC B1 ;  /* 0x0000000000017941 */ /* 0x000fea0003800000 */
.L_x_264:
        /* <DEDUP_REMOVED lines=10> */
.L_x_267:
[----:B------:R-:W-:Y:S05]  /*e7f0*/  BSYNC B1 ;  /* 0x0000000000017941 */ /* 0x000fea0003800000 */
.L_x_266:
        /* <DEDUP_REMOVED lines=10> */
.L_x_269:
[----:B------:R-:W-:Y:S05]  /*e8a0*/  BSYNC B1 ;  /* 0x0000000000017941 */ /* 0x000fea0003800000 */
.L_x_268:
        /* <DEDUP_REMOVED lines=10> */
.L_x_271:
[----:B------:R-:W-:Y:S05]  /*e950*/  BSYNC B1 ;  /* 0x0000000000017941 */ /* 0x000fea0003800000 */
.L_x_270:
        /* <DEDUP_REMOVED lines=10> */
.L_x_273:
[----:B------:R-:W-:Y:S05]  /*ea00*/  BSYNC B1 ;  /* 0x0000000000017941 */ /* 0x000fea0003800000 */
.L_x_272:
        /* <DEDUP_REMOVED lines=10> */
.L_x_275:
[----:B------:R-:W-:Y:S05]  /*eab0*/  BSYNC B1 ;  /* 0x0000000000017941 */ /* 0x000fea0003800000 */
.L_x_274:
        /* <DEDUP_REMOVED lines=10> */
.L_x_277:
[----:B------:R-:W-:Y:S05]  /*eb60*/  BSYNC B1 ;  /* 0x0000000000017941 */ /* 0x000fea0003800000 */
.L_x_276:
        /* <DEDUP_REMOVED lines=10> */
.L_x_279:
[----:B------:R-:W-:Y:S05]  /*ec10*/  BSYNC B1 ;  /* 0x0000000000017941 */ /* 0x000fea0003800000 */
.L_x_278:
        /* <DEDUP_REMOVED lines=10> */
.L_x_281:
[----:B------:R-:W-:Y:S05]  /*ecc0*/  BSYNC B1 ;  /* 0x0000000000017941 */ /* 0x000fea0003800000 */
.L_x_280:
        /* <DEDUP_REMOVED lines=10> */
.L_x_283:
[----:B------:R-:W-:Y:S05]  /*ed70*/  BSYNC B1 ;  /* 0x0000000000017941 */ /* 0x000fea0003800000 */
.L_x_282:
[----:B01-34-:R-:W3:Y:S01]  /*ed80*/  LDL.LU R10, [R1+0x1f4] ;  /* 0x0001f400010a7983 */ /* 0x01bee20000300800 */
        /* <DEDUP_REMOVED lines=9> */
.L_x_285:
[----:B------:R-:W-:Y:S05]  /*ee20*/  BSYNC B1 ;  /* 0x0000000000017941 */ /* 0x000fea0003800000 */
.L_x_284:
[----:B------:R-:W3:Y:S01]  /*ee30*/  LDL.LU R10, [R1+0x1f8] ;  /* 0x0001f800010a7983 */ /* 0x000ee20000300800 */
[----:B0----5:R-:W-:Y:S01]  /*ee40*/  LOP3.LUT R11, R153, 0xffffe000, RZ, 0xc0, !PT ;  /* 0xffffe000990b7812 */ /* 0x021fe200078ec0ff */
[----:B------:R-:W-:Y:S01]  /*ee50*/  BSSY B1, `(.L_x_286) ;  /* 0x000000b000017945 */ /* 0x000fe20003800000 */
[----:B------:R-:W-:Y:S02]  /*ee60*/  ISETP.GT.AND P1, PT, R0, 0xf9, P0 ;  /* 0x000000f90000780c */ /* 0x000fe40000724270 */
[----:B------:R-:W-:Y:S01]  /*ee70*/  IADD3 R169, P2, R3, 0x80, RZ ;  /* 0x0000008003a97810 */ /* 0x000fe20007f5e0ff */
[----:B------:R-:W-:-:S04]  /*ee80*/  FMUL R11, R11, R16 ;  /* 0x000000100b0b7220 */ /* 0x000fc80000400000 */
[----:B------:R-:W-:Y:S02]  /*ee90*/  IMAD.X R3, RZ, RZ, UR7, P2 ;  /* 0x00000007ff037e24 */ /* 0x000fe400090e06ff */
[----:B---3--:R-:W-:Y:S02]  /*eea0*/  FFMA R11, R10, R2, R11 ;  /* 0x000000020a0b7223 */ /* 0x008fe4000000000b */
[----:B------:R-:W-:-:S03]  /*eeb0*/  IMAD R10, R3, R14, RZ ;  /* 0x0000000e030a7224 */ /* 0x000fc600078e02ff */
[----:B------:R-:W-:-:S05]  /*eec0*/  F2FP.TF32.F32.PACK_B R11, R11 ;  /* 0x0000000bff0b723e */ /* 0x000fca00024050ff */
[----:B------:R0:W-:Y:S01]  /*eed0*/  @P4 STG.E desc[UR36][R6.64+0x3e0], R11 ;  /* 0x0003e00b06004986 */ /* 0x0001e2000c101924 */
[----:B------:R-:W-:Y:S05]  /*eee0*/  @!P1 BRA `(.L_x_287) ;  /* 0x0000000000049947 */ /* 0x000fea0003800000 */
[----:B------:R3:W5:Y:S02]  /*eef0*/  LDG.E.LTC128B R153, desc[UR36][R8.64+0x3e4] ;  /* 0x0003e42408997981 */ /* 0x000764000c1e1920 */
.L_x_287:
[----:B------:R-:W-:Y:S05]  /*ef00*/  BSYNC B1 ;  /* 0x0000000000017941 */ /* 0x000fea0003800000 */
.L_x_286:
[----:B0-----:R-:W4:Y:S01]  /*ef10*/  LDL.LU R11, [R1+0x1fc] ;  /* 0x0001fc00010b7983 */ /* 0x001f220000300800 */
[----:B-----5:R-:W-:Y:S01]  /*ef20*/  LOP3.LUT R3, R153, 0xffffe000, RZ, 0xc0, !PT ;  /* 0xffffe00099037812 */ /* 0x020fe200078ec0ff */
[C---:B--2---:R-:W-:Y:S01]  /*ef30*/  IMAD R23, R169.reuse, R15, R10 ;  /* 0x0000000fa9177224 */ /* 0x044fe200078e020a */
[----:B------:R-:W-:Y:S01]  /*ef40*/  ISETP.GT.AND P0, PT, R158, 0x80, PT ;  /* 0x000000809e00780c */ /* 0x000fe20003f04270 */
[----:B-1-3--:R-:W-:-:S04]  /*ef50*/  IMAD.WIDE.U32 R8, R169, R14, R20 ;  /* 0x0000000ea9087225 */ /* 0x00afc800078e0014 */
[----:B------:R-:W-:Y:S01]  /*ef60*/  FMUL R3, R3, R16 ;  /* 0x0000001003037220 */ /* 0x000fe20000400000 */
[----:B------:R-:W-:Y:S02]  /*ef70*/  ISETP.GT.AND P4, PT, R0, RZ, P0 ;  /* 0x000000ff0000720c */ /* 0x000fe40000784270 */
[----:B------:R-:W-:Y:S02]  /*ef80*/  IADD3 R9, R9, R23, RZ ;  /* 0x0000001709097210 */ /* 0x000fe40007ffe0ff */
[----:B------:R-:W-:Y:S01]  /*ef90*/  LEA R10, P2, R8, R12, 0x2 ;  /* 0x0000000c080a7211 */ /* 0x000fe200078410ff */
[----:B----4-:R-:W-:-:S03]  /*efa0*/  FFMA R15, R11, R2, R3 ;  /* 0x000000020b0f7223 */ /* 0x010fc60000000003 */
[----:B------:R-:W-:Y:S02]  /*efb0*/  LEA.HI.X R11, R8, R13, R9, 0x2, P2 ;  /* 0x0000000d080b7211 */ /* 0x000fe400010f1409 */
[----:B------:R-:W-:-:S05]  /*efc0*/  F2FP.TF32.F32.PACK_B R15, R15 ;  /* 0x0000000fff0f723e */ /* 0x000fca00024050ff */
[----:B------:R0:W-:Y:S04]  /*efd0*/  @P1 STG.E desc[UR36][R6.64+0x3e4], R15 ;  /* 0x0003e40f06001986 */ /* 0x0001e8000c101924 */
[----:B------:R-:W2:Y:S01]  /*efe0*/  @P4 LDG.E.LTC128B R153, desc[UR36][R10.64] ;  /* 0x000000240a994981 */ /* 0x000ea2000c1e1920 */
[----:B------:R-:W-:Y:S01]  /*eff0*/  IMAD.WIDE.U32 R8, R169, R14, R18 ;  /* 0x0000000ea9087225 */ /* 0x000fe200078e0012 */
[----:B------:R-:W-:Y:S01]  /*f000*/  ISETP.GT.AND P2, PT, R0, 0x1, P0 ;  /* 0x000000010000780c */ /* 0x000fe20000744270 */
[----:B------:R-:W-:Y:S02]  /*f010*/  BSSY B1, `(.L_x_288) ;  /* 0x0000014000017945 */ /* 0x000fe40003800000 */
[----:B------:R-:W-:Y:S02]  /*f020*/  IMAD.U32 R165, RZ, RZ, UR8 ;  /* 0x00000008ffa57e24 */ /* 0x000fe4000f8e00ff */
[----:B------:R-:W-:-:S02]  /*f030*/  IMAD.IADD R9, R23, 0x1, R9 ;  /* 0x0000000117097824 */ /* 0x000fc400078e0209 */
[----:B------:R-:W-:Y:S02]  /*f040*/  IMAD.U32 R167, RZ, RZ, UR8 ;  /* 0x00000008ffa77e24 */ /* 0x000fe4000f8e00ff */
[----:B------:R-:W-:Y:S02]  /*f050*/  IMAD.U32 R164, RZ, RZ, UR9 ;  /* 0x00000009ffa47e24 */ /* 0x000fe4000f8e00ff */
[----:B------:R-:W-:Y:S02]  /*f060*/  IMAD.SHL.U32 R165, R165, 0x200, RZ ;  /* 0x00000200a5a57824 */ /* 0x000fe400078e00ff */
[----:B------:R-:W-:Y:S01]  /*f070*/  IMAD.WIDE.U32 R162, R22, UR43, R8 ;  /* 0x0000002b16a27c25 */ /* 0x000fe2000f8e0008 */
[----:B------:R-:W-:Y:S02]  /*f080*/  SHF.L.U64.HI R167, R167, 0x9, R164 ;  /* 0x00000009a7a77819 */ /* 0x000fe400000102a4 */
[----:B------:R-:W-:Y:S02]  /*f090*/  IADD3 R8, P1, R165, R4, RZ ;  /* 0x00000004a5087210 */ /* 0x000fe40007f3e0ff */
[----:B0-----:R-:W-:-:S03]  /*f0a0*/  LEA R6, P3, R162, R12, 0x2 ;  /* 0x0000000ca2067211 */ /* 0x001fc600078610ff */
[----:B------:R-:W-:Y:S01]  /*f0b0*/  IMAD.X R9, R167, 0x1, R5, P1 ;  /* 0x00000001a7097824 */ /* 0x000fe200008e0605 */
[----:B--2---:R-:W-:-:S05]  /*f0c0*/  LOP3.LUT R3, R153, 0xffffe000, RZ, 0xc0, !PT ;  /* 0xffffe00099037812 */ /* 0x004fca00078ec0ff */
[----:B------:R-:W-:-:S04]  /*f0d0*/  FMUL R3, R3, R16 ;  /* 0x0000001003037220 */ /* 0x000fc80000400000 */
[----:B------:R-:W-:Y:S01]  /*f0e0*/  FFMA R11, R24, R2, R3 ;  /* 0x00000002180b7223 */ /* 0x000fe20000000003 */
[----:B------:R-:W-:-:S04]  /*f0f0*/  IMAD.IADD R3, R159, 0x1, R163 ;  /* 0x000000019f037824 */ /* 0x000fc800078e02a3 */
[----:B------:R-:W-:Y:S02]  /*f100*/  F2FP.TF32.F32.PACK_B R11, R11 ;  /* 0x0000000bff0b723e */ /* 0x000fe400024050ff */
[----:B------:R-:W-:-:S03]  /*f110*/  LEA.HI.X R7, R162, R13, R3, 0x2, P3 ;  /* 0x0000000da2077211 */ /* 0x000fc600018f1403 */
[----:B------:R0:W-:Y:S01]  /*f120*/  @P4 STG.E desc[UR36][R8.64], R11 ;  /* 0x0000000b08004986 */ /* 0x0001e2000c101924 */
[----:B------:R-:W-:Y:S05]  /*f130*/  @!P2 BRA `(.L_x_289) ;  /* 0x000000000004a947 */ /* 0x000fea0003800000 */
[----:B------:R1:W5:Y:S02]  /*f140*/  LDG.E.LTC128B R153, desc[UR36][R6.64+0x4] ;  /* 0x0000042406997981 */ /* 0x000364000c1e1920 */
.L_x_289:
[----:B------:R-:W-:Y:S05]  /*f150*/  BSYNC B1 ;  /* 0x0000000000017941 */ /* 0x000fea0003800000 */
.L_x_288:
[----:B-----5:R-:W-:Y:S01]  /*f160*/  LOP3.LUT R3, R153, 0xffffe000, RZ, 0xc0, !PT ;  /* 0xffffe00099037812 */ /* 0x020fe200078ec0ff */
[----:B------:R-:W-:Y:S01]  /*f170*/  IMAD.WIDE.U32 R14, R169, R14, R156 ;  /* 0x0000000ea90e7225 */ /* 0x000fe200078e009c */
[----:B------:R-:W-:Y:S01]  /*f180*/  ISETP.GT.AND P1, PT, R158, 0x88, PT ;  /* 0x000000889e00780c */ /* 0x000fe20003f24270 */
[----:B------:R-:W-:Y:S02]  /*f190*/  BSSY B1, `(.L_x_290) ;  /* 0x000000f000017945 */ /* 0x000fe40003800000 */
[----:B------:R-:W-:Y:S01]  /*f1a0*/  FMUL R10, R3, R16 ;  /* 0x00000010030a7220 */ /* 0x000fe20000400000 */
[----:B------:R-:W-:Y:S01]  /*f1b0*/  ISETP.GT.AND P3, PT, R0, RZ, P1 ;  /* 0x000000ff0000720c */ /* 0x000fe20000f64270 */
[----:B------:R-:W-:Y:S01]  /*f1c0*/  IMAD.IADD R23, R23, 0x1, R15 ;  /* 0x0000000117177824 */ /* 0x000fe200078e020f */
[----:B------:R-:W-:Y:S01]  /*f1d0*/  IADD3 R154, P4, R154, R14, RZ ;  /* 0x0000000e9a9a7210 */ /* 0x000fe20007f9e0ff */
[----:B------:R-:W-:Y:S01]  /*f1e0*/  FFMA R25, R25, R2, R10 ;  /* 0x0000000219197223 */ /* 0x000fe2000000000a */
[----:B------:R-:W-:-:S03]  /*f1f0*/  IADD3 R14, P5, R18, R14, RZ ;  /* 0x0000000e120e7210 */ /* 0x000fc60007fbe0ff */
[----:B------:R-:W-:Y:S01]  /*f200*/  IMAD.X R20, R23, 0x1, R21, P4 ;  /* 0x0000000117147824 */ /* 0x000fe200020e0615 */
[----:B------:R-:W-:Y:S01]  /*f210*/  F2FP.TF32.F32.PACK_B R25, R25 ;  /* 0x00000019ff19723e */ /* 0x000fe200024050ff */
[----:B------:R-:W-:Y:S01]  /*f220*/  IMAD.X R15, R19, 0x1, R23, P5 ;  /* 0x00000001130f7824 */ /* 0x000fe200028e0617 */
[----:B------:R-:W-:-:S03]  /*f230*/  LEA R10, P4, R154, R12, 0x2 ;  /* 0x0000000c9a0a7211 */ /* 0x000fc600078810ff */
[----:B------:R2:W-:Y:S01]  /*f240*/  @P2 STG.E desc[UR36][R8.64+0x4], R25 ;  /* 0x0000041908002986 */ /* 0x0005e2000c101924 */
[----:B0-----:R-:W-:Y:S01]  /*f250*/  LEA.HI.X R11, R154, R13, R20, 0x2, P4 ;  /* 0x0000000d9a0b7211 */ /* 0x001fe200020f1414 */
[----:B------:R-:W-:Y:S08]  /*f260*/  @!P3 BRA `(.L_x_291) ;  /* 0x000000000004b947 */ /* 0x000ff00003800000 */
[----:B------:R0:W5:Y:S02]  /*f270*/  LDG.E.LTC128B R153, desc[UR36][R10.64] ;  /* 0x000000240a997981 */ /* 0x000164000c1e1920 */
.L_x_291:
[----:B------:R-:W-:Y:S05]  /*f280*/  BSYNC B1 ;  /* 0x0000000000017941 */ /* 0x000fea0003800000 */
.L_x_290:
[----:B-----5:R-:W-:Y:S01]  /*f290*/  LOP3.LUT R3, R153, 0xffffe000, RZ, 0xc0, !PT ;  /* 0xffffe00099037812 */ /* 0x020fe200078ec0ff */
[----:B------:R-:W-:Y:S01]  /*f2a0*/  IMAD.WIDE.U32 R22, R22, UR43, R14 ;  /* 0x0000002b16167c25 */ /* 0x000fe2000f8e000e */
[----:B0-----:R-:W-:Y:S01]  /*f2b0*/  IADD3 R10, P2, R8, R161, RZ ;  /* 0x000000a1080a7210 */ /* 0x001fe20007f5e0ff */
[----:B------:R-:W-:Y:S01]  /*f2c0*/  BSSY B1, `(.L_x_292) ;  /* 0x000000c000017945 */ /* 0x000fe20003800000 */
[----:B------:R-:W-:Y:S01]  /*f2d0*/  ISETP.GT.AND P5, PT, R0, 0x1, P1 ;  /* 0x000000010000780c */ /* 0x000fe20000fa4270 */
[----:B------:R-:W-:Y:S01]  /*f2e0*/  FMUL R3, R3, R16 ;  /* 0x0000001003037220 */ /* 0x000fe20000400000 */
[----:B------:R-:W-:Y:S01]  /*f2f0*/  IMAD.IADD R159, R159, 0x1, R23 ;  /* 0x000000019f9f7824 */ /* 0x000fe200078e0217 */
[----:B------:R-:W-:Y:S01]  /*f300*/  LEA R12, P4, R22, R12, 0x2 ;  /* 0x0000000c160c7211 */ /* 0x000fe200078810ff */
[----:B------:R-:W-:Y:S02]  /*f310*/  IMAD.X R11, R9, 0x1, R160, P2 ;  /* 0x00000001090b7824 */ /* 0x000fe400010e06a0 */
[----:B------:R-:W-:Y:S01]  /*f320*/  FFMA R3, R26, R2, R3 ;  /* 0x000000021a037223 */ /* 0x000fe20000000003 */
[----:B------:R-:W-:-:S04]  /*f330*/  LEA.HI.X R13, R22, R13, R159, 0x2, P4 ;  /* 0x0000000d160d7211 */ /* 0x000fc800020f149f */
[----:B------:R-:W-:-:S05]  /*f340*/  F2FP.TF32.F32.PACK_B R3, R3 ;  /* 0x00000003ff03723e */ /* 0x000fca00024050ff */
[----:B------:R0:W-:Y:S01]  /*f350*/  @P3 STG.E desc[UR36][R10.64], R3 ;  /* 0x000000030a003986 */ /* 0x0001e2000c101924 */
[----:B------:R-:W-:Y:S05]  /*f360*/  @!P5 BRA `(.L_x_293) ;  /* 0x000000000004d947 */ /* 0x000fea0003800000 */
[----:B------:R3:W5:Y:S02]  /*f370*/  LDG.E.LTC128B R153, desc[UR36][R12.64+0x4] ;  /* 0x000004240c997981 */ /* 0x000764000c1e1920 */
.L_x_293:
[----:B------:R-:W-:Y:S05]  /*f380*/  BSYNC B1 ;  /* 0x0000000000017941 */ /* 0x000fea0003800000 */
.L_x_292:
[----:B0----5:R-:W-:Y:S01]  /*f390*/  LOP3.LUT R3, R153, 0xffffe000, RZ, 0xc0, !PT ;  /* 0xffffe00099037812 */ /* 0x021fe200078ec0ff */
[----:B------:R-:W-:Y:S01]  /*f3a0*/  BSSY B1, `(.L_x_294) ;  /* 0x0000008000017945 */ /* 0x000fe20003800000 */
[----:B------:R-:W-:-:S03]  /*f3b0*/  ISETP.GT.AND P2, PT, R0, 0x8, P0 ;  /* 0x000000080000780c */ /* 0x000fc60000744270 */
[----:B------:R-:W-:-:S04]  /*f3c0*/  FMUL R14, R3, R16 ;  /* 0x00000010030e7220 */ /* 0x000fc80000400000 */
[----:B------:R-:W-:-:S05]  /*f3d0*/  FFMA R27, R27, R2, R14 ;  /* 0x000000021b1b7223 */ /* 0x000fca000000000e */
[----:B------:R-:W-:-:S05]  /*f3e0*/  F2FP.TF32.F32.PACK_B R27, R27 ;  /* 0x0000001bff1b723e */ /* 0x000fca00024050ff */
[----:B------:R0:W-:Y:S01]  /*f3f0*/  @P5 STG.E desc[UR36][R10.64+0x4], R27 ;  /* 0x0000041b0a005986 */ /* 0x0001e2000c101924 */
[----:B------:R-:W-:Y:S05]  /*f400*/  @!P2 BRA `(.L_x_295) ;  /* 0x000000000004a947 */ /* 0x000fea0003800000 */
[----:B------:R4:W5:Y:S02]  /*f410*/  LDG.E.LTC128B R153, desc[UR36][R6.64+0x20] ;  /* 0x0000202406997981 */ /* 0x000964000c1e1920 */
.L_x_295:
[----:B------:R-:W-:Y:S05]  /*f420*/  BSYNC B1 ;  /* 0x0000000000017941 */ /* 0x000fea0003800000 */
.L_x_294:
[----:B-----5:R-:W-:Y:S01]  /*f430*/  LOP3.LUT R3, R153, 0xffffe000, RZ, 0xc0, !PT ;  /* 0xffffe00099037812 */ /* 0x020fe200078ec0ff */
        /* <DEDUP_REMOVED lines=8> */
.L_x_297:
[----:B------:R-:W-:Y:S05]  /*f4c0*/  BSYNC B1 ;  /* 0x0000000000017941 */ /* 0x000fea0003800000 */
.L_x_296:
        /* <DEDUP_REMOVED lines=9> */
.L_x_299:
[----:B------:R-:W-:Y:S05]  /*f560*/  BSYNC B1 ;  /* 0x0000000000017941 */ /* 0x000fea0003800000 */
.L_x_298:
[----:B-----5:R-:W-:Y:S01]  /*f570*/  LOP3.LUT R3, R153, 0xffffe000, RZ, 0xc0, !PT ;  /* 0xffffe00099037812 */ /* 0x020fe200078ec0ff */
[----:B------:R-:W-:Y:S01]  /*f580*/  BSSY B1, `(.L_x_300) ;  /* 0x000000a000017945 */ /* 0x000fe20003800000 */
[----:B------:R-:W-:Y:S02]  /*f590*/  IADD3 R10, P3, R161, R8, RZ ;  /* 0x00000008a10a7210 */ /* 0x000fe40007f7e0ff */
[----:B------:R-:W-:Y:S01]  /*f5a0*/  ISETP.GT.AND P2, PT, R0, 0x9, P1 ;  /* 0x000000090000780c */ /* 0x000fe20000f44270 */
[----:B------:R-:W-:Y:S02]  /*f5b0*/  FMUL R3, R3, R16 ;  /* 0x0000001003037220 */ /* 0x000fe40000400000 */
[----:B------:R-:W-:Y:S02]  /*f5c0*/  IMAD.X R11, R160, 0x1, R9, P3 ;  /* 0x00000001a00b7824 */ /* 0x000fe400018e0609 */
[----:B------:R-:W-:-:S05]  /*f5d0*/  FFMA R3, R30, R2, R3 ;  /* 0x000000021e037223 */ /* 0x000fca0000000003 */
[----:B------:R-:W-:-:S05]  /*f5e0*/  F2FP.TF32.F32.PACK_B R3, R3 ;  /* 0x00000003ff03723e */ /* 0x000fca00024050ff */
[----:B------:R0:W-:Y:S01]  /*f5f0*/  @P4 STG.E desc[UR36][R10.64+0x20], R3 ;  /* 0x000020030a004986 */ /* 0x0001e2000c101924 */
[----:B------:R-:W-:Y:S05]  /*f600*/  @!P2 BRA `(.L_x_301) ;  /* 0x000000000004a947 */ /* 0x000fea0003800000 */
[----:B------:R0:W5:Y:S02]  /*f610*/  LDG.E.LTC128B R153, desc[UR36][R12.64+0x24] ;  /* 0x000024240c997981 */ /* 0x000164000c1e1920 */
.L_x_301:
[----:B------:R-:W-:Y:S05]  /*f620*/  BSYNC B1 ;  /* 0x0000000000017941 */ /* 0x000fea0003800000 */
.L_x_300:
[----:B0----5:R-:W-:Y:S01]  /*f630*/  LOP3.LUT R3, R153, 0xffffe000, RZ, 0xc0, !PT ;  /* 0xffffe00099037812 */ /* 0x021fe200078ec0ff */
[----:B------:R-:W-:Y:S01]  /*f640*/  BSSY B1, `(.L_x_302) ;  /* 0x000000a000017945 */ /* 0x000fe20003800000 */
[----:B------:R-:W-:Y:S02]  /*f650*/  IADD3 R4, P3, P4, R161, R4, R165 ;  /* 0x00000004a1047210 */ /* 0x000fe40007c7e0a5 */
[----:B------:R-:W-:Y:S01]  /*f660*/  ISETP.GT.AND P5, PT, R0, 0x10, P0 ;  /* 0x000000100000780c */ /* 0x000fe200007a4270 */
[----:B------:R-:W-:Y:S01]  /*f670*/  FMUL R10, R3, R16 ;  /* 0x00000010030a7220 */ /* 0x000fe20000400000 */
[----:B------:R-:W-:-:S03]  /*f680*/  IADD3.X R5, R160, R5, R167, P3, P4 ;  /* 0x00000005a0057210 */ /* 0x000fc60001fe84a7 */
[----:B------:R-:W-:-:S05]  /*f690*/  FFMA R31, R31, R2, R10 ;  /* 0x000000021f1f7223 */ /* 0x000fca000000000a */
[----:B------:R-:W-:-:S05]  /*f6a0*/  F2FP.TF32.F32.PACK_B R31, R31 ;  /* 0x0000001fff1f723e */ /* 0x000fca00024050ff */
[----:B------:R0:W-:Y:S01]  /*f6b0*/  @P2 STG.E desc[UR36][R4.64+0x24], R31 ;  /* 0x0000241f04002986 */ /* 0x0001e2000c101924 */
[----:B------:R-:W-:Y:S05]  /*f6c0*/  @!P5 BRA `(.L_x_303) ;  /* 0x000000000004d947 */ /* 0x000fea0003800000 */
[----:B------:R0:W5:Y:S02]  /*f6d0*/  LDG.E.LTC128B R153, desc[UR36][R6.64+0x40] ;  /* 0x0000402406997981 */ /* 0x000164000c1e1920 */
.L_x_303:
[----:B------:R-:W-:Y:S05]  /*f6e0*/  BSYNC B1 ;  /* 0x0000000000017941 */ /* 0x000fea0003800000 */
.L_x_302:
        /* <DEDUP_REMOVED lines=9> */
.L_x_305:
[----:B------:R-:W-:Y:S05]  /*f780*/  BSYNC B1 ;  /* 0x0000000000017941 */ /* 0x000fea0003800000 */
.L_x_304:
        /* <DEDUP_REMOVED lines=9> */
.L_x_307:
[----:B------:R-:W-:Y:S05]  /*f820*/  BSYNC B1 ;  /* 0x0000000000017941 */ /* 0x000fea0003800000 */
.L_x_306:
        /* <DEDUP_REMOVED lines=9> */
.L_x_309:
[----:B------:R-:W-:Y:S05]  /*f8c0*/  BSYNC B1 ;  /* 0x0000000000017941 */ /* 0x000fea0003800000 */
.L_x_308:
        /* <DEDUP_REMOVED lines=9> */
.L_x_311:
[----:B------:R-:W-:Y:S05]  /*f960*/  BSYNC B1 ;  /* 0x0000000000017941 */ /* 0x000fea0003800000 */
.L_x_310:
        /* <DEDUP_REMOVED lines=9> */
.L_x_313:
[----:B------:R-:W-:Y:S05]  /*fa00*/  BSYNC B1 ;  /* 0x0000000000017941 */ /* 0x000fea0003800000 */
.L_x_312:
        /* <DEDUP_REMOVED lines=9> */
.L_x_315:
[----:B------:R-:W-:Y:S05]  /*faa0*/  BSYNC B1 ;  /* 0x0000000000017941 */ /* 0x000fea0003800000 */
.L_x_314:
        /* <DEDUP_REMOVED lines=9> */
.L_x_317:
[----:B------:R-:W-:Y:S05]  /*fb40*/  BSYNC B1 ;  /* 0x0000000000017941 */ /* 0x000fea0003800000 */
.L_x_316:
        /* <DEDUP_REMOVED lines=9> */
.L_x_319:
[----:B------:R-:W-:Y:S05]  /*fbe0*/  BSYNC B1 ;  /* 0x0000000000017941 */ /* 0x000fea0003800000 */
.L_x_318:
        /* <DEDUP_REMOVED lines=9> */
.L_x_321:
[----:B------:R-:W-:Y:S05]  /*fc80*/  BSYNC B1 ;  /* 0x0000000000017941 */ /* 0x000fea0003800000 */
.L_x_320:
        /* <DEDUP_REMOVED lines=9> */
.L_x_323:
[----:B------:R-:W-:Y:S05]  /*fd20*/  BSYNC B1 ;  /* 0x0000000000017941 */ /* 0x000fea0003800000 */
.L_x_322:
        /* <DEDUP_REMOVED lines=9> */
.L_x_325:
[----:B------:R-:W-:Y:S05]  /*fdc0*/  BSYNC B1 ;  /* 0x0000000000017941 */ /* 0x000fea0003800000 */
.L_x_324:
        /* <DEDUP_REMOVED lines=9> */
.L_x_327:
[----:B------:R-:W-:Y:S05]  /*fe60*/  BSYNC B1 ;  /* 0x0000000000017941 */ /* 0x000fea0003800000 */
.L_x_326:
        /* <DEDUP_REMOVED lines=9> */
.L_x_329:
[----:B------:R-:W-:Y:S05]  /*ff00*/  BSYNC B1 ;  /* 0x0000000000017941 */ /* 0x000fea0003800000 */
.L_x_328:
        /* <DEDUP_REMOVED lines=9> */
.L_x_331:
[----:B------:R-:W-:Y:S05]  /*ffa0*/  BSYNC B1 ;  /* 0x0000000000017941 */ /* 0x000fea0003800000 */
.L_x_330:
        /* <DEDUP_REMOVED lines=9> */
.L_x_333:
[----:B------:R-:W-:Y:S05]  /*10040*/  BSYNC B1 ;  /* 0x0000000000017941 */ /* 0x000fea0003800000 */
.L_x_332:
        /* <DEDUP_REMOVED lines=9> */
.L_x_335:
[----:B------:R-:W-:Y:S05]  /*100e0*/  BSYNC B1 ;  /* 0x0000000000017941 */ /* 0x000fea0003800000 */
.L_x_334:
        /* <DEDUP_REMOVED lines=9> */
.L_x_337:
[----:B------:R-:W-:Y:S05]  /*10180*/  BSYNC B1 ;  /* 0x0000000000017941 */ /* 0x000fea0003800000 */
.L_x_336:
        /* <DEDUP_REMOVED lines=9> */
.L_x_339:
[----:B------:R-:W-:Y:S05]  /*10220*/  BSYNC B1 ;  /* 0x0000000000017941 */ /* 0x000fea0003800000 */
.L_x_338:
        /* <DEDUP_REMOVED lines=9> */
.L_x_341:
[----:B------:R-:W-:Y:S05]  /*102c0*/  BSYNC B1 ;  /* 0x0000000000017941 */ /* 0x000fea0003800000 */
.L_x_340:
        /* <DEDUP_REMOVED lines=9> */
.L_x_343:
[----:B------:R-:W-:Y:S05]  /*10360*/  BSYNC B1 ;  /* 0x0000000000017941 */ /* 0x000fea0003800000 */
.L_x_342:
        /* <DEDUP_REMOVED lines=9> */
.L_x_345:
[----:B------:R-:W-:Y:S05]  /*10400*/  BSYNC B1 ;  /* 0x0000000000017941 */ /* 0x000fea0003800000 */
.L_x_344:
        /* <DEDUP_REMOVED lines=9> */
.L_x_347:
[----:B------:R-:W-:Y:S05]  /*104a0*/  BSYNC B1 ;  /* 0x0000000000017941 */ /* 0x000fea0003800000 */
.L_x_346:
        /* <DEDUP_REMOVED lines=9> */
.L_x_349:
[----:B------:R-:W-:Y:S05]  /*10540*/  BSYNC B1 ;  /* 0x0000000000017941 */ /* 0x000fea0003800000 */
.L_x_348:
        /* <DEDUP_REMOVED lines=9> */
.L_x_351:
[----:B------:R-:W-:Y:S05]  /*105e0*/  BSYNC B1 ;  /* 0x0000000000017941 */ /* 0x000fea0003800000 */
.L_x_350:
        /* <DEDUP_REMOVED lines=9> */
.L_x_353:
[----:B------:R-:W-:Y:S05]  /*10680*/  BSYNC B1 ;  /* 0x0000000000017941 */ /* 0x000fea0003800000 */
.L_x_352:
        /* <DEDUP_REMOVED lines=9> */
.L_x_355:
[----:B------:R-:W-:Y:S05]  /*10720*/  BSYNC B1 ;  /* 0x0000000000017941 */ /* 0x000fea0003800000 */
.L_x_354:
        /* <DEDUP_REMOVED lines=9> */
.L_x_357:
[----:B------:R-:W-:Y:S05]  /*107c0*/  BSYNC B1 ;  /* 0x0000000000017941 */ /* 0x000fea0003800000 */
.L_x_356:
        /* <DEDUP_REMOVED lines=9> */
.L_x_359:
[----:B------:R-:W-:Y:S05]  /*10860*/  BSYNC B1 ;  /* 0x0000000000017941 */ /* 0x000fea0003800000 */
.L_x_358:
        /* <DEDUP_REMOVED lines=9> */
.L_x_361:
[----:B------:R-:W-:Y:S05]  /*10900*/  BSYNC B1 ;  /* 0x0000000000017941 */ /* 0x000fea0003800000 */
.L_x_360:
        /* <DEDUP_REMOVED lines=9> */
.L_x_363:
[----:B------:R-:W-:Y:S05]  /*109a0*/  BSYNC B1 ;  /* 0x0000000000017941 */ /* 0x000fea0003800000 */
.L_x_362:
        /* <DEDUP_REMOVED lines=9> */
.L_x_365:
[----:B------:R-:W-:Y:S05]  /*10a40*/  BSYNC B1 ;  /* 0x0000000000017941 */ /* 0x000fea0003800000 */
.L_x_364:
        /* <DEDUP_REMOVED lines=9> */
.L_x_367:
[----:B------:R-:W-:Y:S05]  /*10ae0*/  BSYNC B1 ;  /* 0x0000000000017941 */ /* 0x000fea0003800000 */
.L_x_366:
        /* <DEDUP_REMOVED lines=9> */
.L_x_369:
[----:B------:R-:W-:Y:S05]  /*10b80*/  BSYNC B1 ;  /* 0x0000000000017941 */ /* 0x000fea0003800000 */
.L_x_368:
        /* <DEDUP_REMOVED lines=9> */
.L_x_371:
[----:B------:R-:W-:Y:S05]  /*10c20*/  BSYNC B1 ;  /* 0x0000000000017941 */ /* 0x000fea0003800000 */
.L_x_370:
        /* <DEDUP_REMOVED lines=9> */
.L_x_373:
[----:B------:R-:W-:Y:S05]  /*10cc0*/  BSYNC B1 ;  /* 0x0000000000017941 */ /* 0x000fea0003800000 */
.L_x_372:
        /* <DEDUP_REMOVED lines=9> */
.L_x_375:
[----:B------:R-:W-:Y:S05]  /*10d60*/  BSYNC B1 ;  /* 0x0000000000017941 */ /* 0x000fea0003800000 */
.L_x_374:
        /* <DEDUP_REMOVED lines=9> */
.L_x_377:
[----:B------:R-:W-:Y:S05]  /*10e00*/  BSYNC B1 ;  /* 0x0000000000017941 */ /* 0x000fea0003800000 */
.L_x_376:
        /* <DEDUP_REMOVED lines=9> */
.L_x_379:
[----:B------:R-:W-:Y:S05]  /*10ea0*/  BSYNC B1 ;  /* 0x0000000000017941 */ /* 0x000fea0003800000 */
.L_x_378:
        /* <DEDUP_REMOVED lines=9> */
.L_x_381:
[----:B------:R-:W-:Y:S05]  /*10f40*/  BSYNC B1 ;  /* 0x0000000000017941 */ /* 0x000fea0003800000 */
.L_x_380:
        /* <DEDUP_REMOVED lines=9> */
.L_x_383:
[----:B------:R-:W-:Y:S05]  /*10fe0*/  BSYNC B1 ;  /* 0x0000000000017941 */ /* 0x000fea0003800000 */
.L_x_382:
        /* <DEDUP_REMOVED lines=9> */
.L_x_385:
[----:B------:R-:W-:Y:S05]  /*11080*/  BSYNC B1 ;  /* 0x0000000000017941 */ /* 0x000fea0003800000 */
.L_x_384:
        /* <DEDUP_REMOVED lines=9> */
.L_x_387:
[----:B------:R-:W-:Y:S05]  /*11120*/  BSYNC B1 ;  /* 0x0000000000017941 */ /* 0x000fea0003800000 */
.L_x_386:
        /* <DEDUP_REMOVED lines=9> */
.L_x_389:
[----:B------:R-:W-:Y:S05]  /*111c0*/  BSYNC B1 ;  /* 0x0000000000017941 */ /* 0x000fea0003800000 */
.L_x_388:
        /* <DEDUP_REMOVED lines=9> */
.L_x_391:
[----:B------:R-:W-:Y:S05]  /*11260*/  BSYNC B1 ;  /* 0x0000000000017941 */ /* 0x000fea0003800000 */
.L_x_390:
        /* <DEDUP_REMOVED lines=9> */
.L_x_393:
[----:B------:R-:W-:Y:S05]  /*11300*/  BSYNC B1 ;  /* 0x0000000000017941 */ /* 0x000fea0003800000 */
.L_x_392:
        /* <DEDUP_REMOVED lines=9> */
.L_x_395:
[----:B------:R-:W-:Y:S05]  /*113a0*/  BSYNC B1 ;  /* 0x0000000000017941 */ /* 0x000fea0003800000 */
.L_x_394:
        /* <DEDUP_REMOVED lines=9> */
.L_x_397:
[----:B------:R-:W-:Y:S05]  /*11440*/  BSYNC B1 ;  /* 0x0000000000017941 */ /* 0x000fea0003800000 */
.L_x_396:
        /* <DEDUP_REMOVED lines=9> */
.L_x_399:
[----:B------:R-:W-:Y:S05]  /*114e0*/  BSYNC B1 ;  /* 0x0000000000017941 */ /* 0x000fea0003800000 */
.L_x_398:
        /* <DEDUP_REMOVED lines=9> */
.L_x_401:
[----:B------:R-:W-:Y:S05]  /*11580*/  BSYNC B1 ;  /* 0x0000000000017941 */ /* 0x000fea0003800000 */
.L_x_400:
        /* <DEDUP_REMOVED lines=9> */
.L_x_403:
[----:B------:R-:W-:Y:S05]  /*11620*/  BSYNC B1 ;  /* 0x0000000000017941 */ /* 0x000fea0003800000 */
.L_x_402:
        /* <DEDUP_REMOVED lines=9> */
.L_x_405:
[----:B------:R-:W-:Y:S05]  /*116c0*/  BSYNC B1 ;  /* 0x0000000000017941 */ /* 0x000fea0003800000 */
.L_x_404:
        /* <DEDUP_REMOVED lines=9> */
.L_x_407:
[----:B------:R-:W-:Y:S05]  /*11760*/  BSYNC B1 ;  /* 0x0000000000017941 */ /* 0x000fea0003800000 */
.L_x_406:
        /* <DEDUP_REMOVED lines=9> */
.L_x_409:
[----:B------:R-:W-:Y:S05]  /*11800*/  BSYNC B1 ;  /* 0x0000000000017941 */ /* 0x000fea0003800000 */
.L_x_408:
        /* <DEDUP_REMOVED lines=9> */
.L_x_411:
[----:B------:R-:W-:Y:S05]  /*118a0*/  BSYNC B1 ;  /* 0x0000000000017941 */ /* 0x000fea0003800000 */
.L_x_410:
        /* <DEDUP_REMOVED lines=9> */
.L_x_413:
[----:B------:R-:W-:Y:S05]  /*11940*/  BSYNC B1 ;  /* 0x0000000000017941 */ /* 0x000fea0003800000 */
.L_x_412:
        /* <DEDUP_REMOVED lines=9> */
.L_x_415:
[----:B------:R-:W-:Y:S05]  /*119e0*/  BSYNC B1 ;  /* 0x0000000000017941 */ /* 0x000fea0003800000 */
.L_x_414:
        /* <DEDUP_REMOVED lines=9> */
.L_x_417:
[----:B------:R-:W-:Y:S05]  /*11a80*/  BSYNC B1 ;  /* 0x0000000000017941 */ /* 0x000fea0003800000 */
.L_x_416:
        /* <DEDUP_REMOVED lines=9> */
.L_x_419:
[----:B------:R-:W-:Y:S05]  /*11b20*/  BSYNC B1 ;  /* 0x0000000000017941 */ /* 0x000fea0003800000 */
.L_x_418:
        /* <DEDUP_REMOVED lines=9> */
.L_x_421:
[----:B------:R-:W-:Y:S05]  /*11bc0*/  BSYNC B1 ;  /* 0x0000000000017941 */ /* 0x000fea0003800000 */
.L_x_420:
        /* <DEDUP_REMOVED lines=9> */
.L_x_423:
[----:B------:R-:W-:Y:S05]  /*11c60*/  BSYNC B1 ;  /* 0x0000000000017941 */ /* 0x000fea0003800000 */
.L_x_422:
        /* <DEDUP_REMOVED lines=9> */
.L_x_425:
[----:B------:R-:W-:Y:S05]  /*11d00*/  BSYNC B1 ;  /* 0x0000000000017941 */ /* 0x000fea0003800000 */
.L_x_424:
        /* <DEDUP_REMOVED lines=9> */
.L_x_427:
[----:B------:R-:W-:Y:S05]  /*11da0*/  BSYNC B1 ;  /* 0x0000000000017941 */ /* 0x000fea0003800000 */
.L_x_426:
        /* <DEDUP_REMOVED lines=9> */
.L_x_429:
[----:B------:R-:W-:Y:S05]  /*11e40*/  BSYNC B1 ;  /* 0x0000000000017941 */ /* 0x000fea0003800000 */
.L_x_428:
        /* <DEDUP_REMOVED lines=9> */
.L_x_431:
[----:B------:R-:W-:Y:S05]  /*11ee0*/  BSYNC B1 ;  /* 0x0000000000017941 */ /* 0x000fea0003800000 */
.L_x_430:
        /* <DEDUP_REMOVED lines=9> */
.L_x_433:
[----:B------:R-:W-:Y:S05]  /*11f80*/  BSYNC B1 ;  /* 0x0000000000017941 */ /* 0x000fea0003800000 */
.L_x_432:
        /* <DEDUP_REMOVED lines=9> */
.L_x_435:
[----:B------:R-:W-:Y:S05]  /*12020*/  BSYNC B1 ;  /* 0x0000000000017941 */ /* 0x000fea0003800000 */
.L_x_434:
        /* <DEDUP_REMOVED lines=9> */
.L_x_437:
[----:B------:R-:W-:Y:S05]  /*120c0*/  BSYNC B1 ;  /* 0x0000000000017941 */ /* 0x000fea0003800000 */
.L_x_436:
        /* <DEDUP_REMOVED lines=9> */
.L_x_439:
[----:B------:R-:W-:Y:S05]  /*12160*/  BSYNC B1 ;  /* 0x0000000000017941 */ /* 0x000fea0003800000 */
.L_x_438:
        /* <DEDUP_REMOVED lines=9> */
.L_x_441:
[----:B------:R-:W-:Y:S05]  /*12200*/  BSYNC B1 ;  /* 0x0000000000017941 */ /* 0x000fea0003800000 */
.L_x_440:
        /* <DEDUP_REMOVED lines=9> */
.L_x_443:
[----:B------:R-:W-:Y:S05]  /*122a0*/  BSYNC B1 ;  /* 0x0000000000017941 */ /* 0x000fea0003800000 */
.L_x_442:
        /* <DEDUP_REMOVED lines=9> */
.L_x_445:
[----:B------:R-:W-:Y:S05]  /*12340*/  BSYNC B1 ;  /* 0x0000000000017941 */ /* 0x000fea0003800000 */
.L_x_444:
        /* <DEDUP_REMOVED lines=9> */
.L_x_447:
[----:B------:R-:W-:Y:S05]  /*123e0*/  BSYNC B1 ;  /* 0x0000000000017941 */ /* 0x000fea0003800000 */
.L_x_446:
        /* <DEDUP_REMOVED lines=9> */
.L_x_449:
[----:B------:R-:W-:Y:S05]  /*12480*/  BSYNC B1 ;  /* 0x0000000000017941 */ /* 0x000fea0003800000 */
.L_x_448:
        /* <DEDUP_REMOVED lines=9> */
.L_x_451:
[----:B------:R-:W-:Y:S05]  /*12520*/  BSYNC B1 ;  /* 0x0000000000017941 */ /* 0x000fea0003800000 */
.L_x_450:
        /* <DEDUP_REMOVED lines=9> */
.L_x_453:
[----:B------:R-:W-:Y:S05]  /*125c0*/  BSYNC B1 ;  /* 0x0000000000017941 */ /* 0x000fea0003800000 */
.L_x_452:
        /* <DEDUP_REMOVED lines=9> */
.L_x_455:
[----:B------:R-:W-:Y:S05]  /*12660*/  BSYNC B1 ;  /* 0x0000000000017941 */ /* 0x000fea0003800000 */
.L_x_454:
        /* <DEDUP_REMOVED lines=9> */
.L_x_457:
[----:B------:R-:W-:Y:S05]  /*12700*/  BSYNC B1 ;  /* 0x0000000000017941 */ /* 0x000fea0003800000 */
.L_x_456:
        /* <DEDUP_REMOVED lines=9> */
.L_x_459:
[----:B------:R-:W-:Y:S05]  /*127a0*/  BSYNC B1 ;  /* 0x0000000000017941 */ /* 0x000fea0003800000 */
.L_x_458:
        /* <DEDUP_REMOVED lines=9> */
.L_x_461:
[----:B------:R-:W-:Y:S05]  /*12840*/  BSYNC B1 ;  /* 0x0000000000017941 */ /* 0x000fea0003800000 */
.L_x_460:
        /* <DEDUP_REMOVED lines=9> */
.L_x_463:
[----:B------:R-:W-:Y:S05]  /*128e0*/  BSYNC B1 ;  /* 0x0000000000017941 */ /* 0x000fea0003800000 */
.L_x_462:
        /* <DEDUP_REMOVED lines=9> */
.L_x_465:
[----:B------:R-:W-:Y:S05]  /*12980*/  BSYNC B1 ;  /* 0x0000000000017941 */ /* 0x000fea0003800000 */
.L_x_464:
        /* <DEDUP_REMOVED lines=9> */
.L_x_467:
[----:B------:R-:W-:Y:S05]  /*12a20*/  BSYNC B1 ;  /* 0x0000000000017941 */ /* 0x000fea0003800000 */
.L_x_466:
        /* <DEDUP_REMOVED lines=9> */
.L_x_469:
[----:B------:R-:W-:Y:S05]  /*12ac0*/  BSYNC B1 ;  /* 0x0000000000017941 */ /* 0x000fea0003800000 */
.L_x_468:
        /* <DEDUP_REMOVED lines=9> */
.L_x_471:
[----:B------:R-:W-:Y:S05]  /*12b60*/  BSYNC B1 ;  /* 0x0000000000017941 */ /* 0x000fea0003800000 */
.L_x_470:
        /* <DEDUP_REMOVED lines=9> */
.L_x_473:
[----:B------:R-:W-:Y:S05]  /*12c00*/  BSYNC B1 ;  /* 0x0000000000017941 */ /* 0x000fea0003800000 */
.L_x_472:
        /* <DEDUP_REMOVED lines=9> */
.L_x_475:
[----:B------:R-:W-:Y:S05]  /*12ca0*/  BSYNC B1 ;  /* 0x0000000000017941 */ /* 0x000fea0003800000 */
.L_x_474:
        /* <DEDUP_REMOVED lines=9> */
.L_x_477:
[----:B------:R-:W-:Y:S05]  /*12d40*/  BSYNC B1 ;  /* 0x0000000000017941 */ /* 0x000fea0003800000 */
.L_x_476:
        /* <DEDUP_REMOVED lines=9> */
.L_x_479:
[----:B------:R-:W-:Y:S05]  /*12de0*/  BSYNC B1 ;  /* 0x0000000000017941 */ /* 0x000fea0003800000 */
.L_x_478:
        /* <DEDUP_REMOVED lines=9> */
.L_x_481:
[----:B------:R-:W-:Y:S05]  /*12e80*/  BSYNC B1 ;  /* 0x0000000000017941 */ /* 0x000fea0003800000 */
.L_x_480:
        /* <DEDUP_REMOVED lines=9> */
.L_x_483:
[----:B------:R-:W-:Y:S05]  /*12f20*/  BSYNC B1 ;  /* 0x0000000000017941 */ /* 0x000fea0003800000 */
.L_x_482:
        /* <DEDUP_REMOVED lines=9> */
.L_x_485:
[----:B------:R-:W-:Y:S05]  /*12fc0*/  BSYNC B1 ;  /* 0x0000000000017941 */ /* 0x000fea0003800000 */
.L_x_484:
        /* <DEDUP_REMOVED lines=9> */
.L_x_487:
[----:B------:R-:W-:Y:S05]  /*13060*/  BSYNC B1 ;  /* 0x0000000000017941 */ /* 0x000fea0003800000 */
.L_x_486:
        /* <DEDUP_REMOVED lines=9> */
.L_x_489:
[----:B------:R-:W-:Y:S05]  /*13100*/  BSYNC B1 ;  /* 0x0000000000017941 */ /* 0x000fea0003800000 */
.L_x_488:
        /* <DEDUP_REMOVED lines=9> */
.L_x_491:
[----:B------:R-:W-:Y:S05]  /*131a0*/  BSYNC B1 ;  /* 0x0000000000017941 */ /* 0x000fea0003800000 */
.L_x_490:
        /* <DEDUP_REMOVED lines=9> */
.L_x_493:
[----:B------:R-:W-:Y:S05]  /*13240*/  BSYNC B1 ;  /* 0x0000000000017941 */ /* 0x000fea0003800000 */
.L_x_492:
        /* <DEDUP_REMOVED lines=9> */
.L_x_495:
[----:B------:R-:W-:Y:S05]  /*132e0*/  BSYNC B1 ;  /* 0x0000000000017941 */ /* 0x000fea0003800000 */
.L_x_494:
        /* <DEDUP_REMOVED lines=9> */
.L_x_497:
[----:B------:R-:W-:Y:S05]  /*13380*/  BSYNC B1 ;  /* 0x0000000000017941 */ /* 0x000fea0003800000 */
.L_x_496:
        /* <DEDUP_REMOVED lines=9> */
.L_x_499:
[----:B------:R-:W-:Y:S05]  /*13420*/  BSYNC B1 ;  /* 0x0000000000017941 */ /* 0x000fea0003800000 */
.L_x_498:
        /* <DEDUP_REMOVED lines=9> */
.L_x_501:
[----:B------:R-:W-:Y:S05]  /*134c0*/  BSYNC B1 ;  /* 0x0000000000017941 */ /* 0x000fea0003800000 */
.L_x_500:
        /* <DEDUP_REMOVED lines=9> */
.L_x_503:
[----:B------:R-:W-:Y:S05]  /*13560*/  BSYNC B1 ;  /* 0x0000000000017941 */ /* 0x000fea0003800000 */
.L_x_502:
        /* <DEDUP_REMOVED lines=9> */
.L_x_505:
[----:B------:R-:W-:Y:S05]  /*13600*/  BSYNC B1 ;  /* 0x0000000000017941 */ /* 0x000fea0003800000 */
.L_x_504:
        /* <DEDUP_REMOVED lines=9> */
.L_x_507:
[----:B------:R-:W-:Y:S05]  /*136a0*/  BSYNC B1 ;  /* 0x0000000000017941 */ /* 0x000fea0003800000 */
.L_x_506:
        /* <DEDUP_REMOVED lines=9> */
.L_x_509:
[----:B------:R-:W-:Y:S05]  /*13740*/  BSYNC B1 ;  /* 0x0000000000017941 */ /* 0x000fea0003800000 */
.L_x_508:
        /* <DEDUP_REMOVED lines=9> */
.L_x_511:
[----:B------:R-:W-:Y:S05]  /*137e0*/  BSYNC B1 ;  /* 0x0000000000017941 */ /* 0x000fea0003800000 */
.L_x_510:
        /* <DEDUP_REMOVED lines=9> */
.L_x_513:
[----:B------:R-:W-:Y:S05]  /*13880*/  BSYNC B1 ;  /* 0x0000000000017941 */ /* 0x000fea0003800000 */
.L_x_512:
        /* <DEDUP_REMOVED lines=9> */
.L_x_515:
[----:B------:R-:W-:Y:S05]  /*13920*/  BSYNC B1 ;  /* 0x0000000000017941 */ /* 0x000fea0003800000 */
.L_x_514:
        /* <DEDUP_REMOVED lines=9> */
.L_x_517:
[----:B------:R-:W-:Y:S05]  /*139c0*/  BSYNC B1 ;  /* 0x0000000000017941 */ /* 0x000fea0003800000 */
.L_x_516:
        /* <DEDUP_REMOVED lines=9> */
.L_x_519:
[----:B------:R-:W-:Y:S05]  /*13a60*/  BSYNC B1 ;  /* 0x0000000000017941 */ /* 0x000fea0003800000 */
.L_x_518:
        /* <DEDUP_REMOVED lines=9> */
.L_x_521:
[----:B------:R-:W-:Y:S05]  /*13b00*/  BSYNC B1 ;  /* 0x0000000000017941 */ /* 0x000fea0003800000 */
.L_x_520:
        /* <DEDUP_REMOVED lines=9> */
.L_x_523:
[----:B------:R-:W-:Y:S05]  /*13ba0*/  BSYNC B1 ;  /* 0x0000000000017941 */ /* 0x000fea0003800000 */
.L_x_522:
        /* <DEDUP_REMOVED lines=9> */
.L_x_525:
[----:B------:R-:W-:Y:S05]  /*13c40*/  BSYNC B1 ;  /* 0x0000000000017941 */ /* 0x000fea0003800000 */
.L_x_524:
        /* <DEDUP_REMOVED lines=9> */
.L_x_527:
[----:B------:R-:W-:Y:S05]  /*13ce0*/  BSYNC B1 ;  /* 0x0000000000017941 */ /* 0x000fea0003800000 */
.L_x_526:
        /* <DEDUP_REMOVED lines=9> */
.L_x_529:
[----:B------:R-:W-:Y:S05]  /*13d80*/  BSYNC B1 ;  /* 0x0000000000017941 */ /* 0x000fea0003800000 */
.L_x_528:
        /* <DEDUP_REMOVED lines=9> */
.L_x_531:
[----:B------:R-:W-:Y:S05]  /*13e20*/  BSYNC B1 ;  /* 0x0000000000017941 */ /* 0x000fea0003800000 */
.L_x_530:
        /* <DEDUP_REMOVED lines=9> */
.L_x_533:
[----:B------:R-:W-:Y:S05]  /*13ec0*/  BSYNC B1 ;  /* 0x0000000000017941 */ /* 0x000fea0003800000 */
.L_x_532:
        /* <DEDUP_REMOVED lines=9> */
.L_x_535:
[----:B------:R-:W-:Y:S05]  /*13f60*/  BSYNC B1 ;  /* 0x0000000000017941 */ /* 0x000fea0003800000 */
.L_x_534:
        /* <DEDUP_REMOVED lines=9> */
.L_x_537:
[----:B------:R-:W-:Y:S05]  /*14000*/  BSYNC B1 ;  /* 0x0000000000017941 */ /* 0x000fea0003800000 */
.L_x_536:
[----:B0----5:R-:W-:Y:S01]  /*14010*/  LOP3.LUT R3, R153, 0xffffe000, RZ, 0xc0, !PT ;  /* 0xffffe00099037812 */ /* 0x021fe200078ec0ff */
[----:B------:R-:W-:Y:S01]  /*14020*/  BSSY B1, `(.L_x_538) ;  /* 0x0000008000017945 */ /* 0x000fe20003800000 */
[----:B------:R-:W-:-:S03]  /*14030*/  ISETP.GT.AND P2, PT, R0, 0xf8, P1 ;  /* 0x000000f80000780c */ /* 0x000fc60000f44270 */
[----:B-1--4-:R-:W-:-:S04]  /*14040*/  FMUL R6, R3, R16 ;  /* 0x0000001003067220 */ /* 0x012fc80000400000 */
[----:B------:R-:W-:-:S05]  /*14050*/  FFMA R149, R149, R2, R6 ;  /* 0x0000000295957223 */ /* 0x000fca0000000006 */
[----:B------:R-:W-:-:S05]  /*14060*/  F2FP.TF32.F32.PACK_B R149, R149 ;  /* 0x00000095ff95723e */ /* 0x000fca00024050ff */
[----:B------:R0:W-:Y:S01]  /*14070*/  @P0 STG.E desc[UR36][R8.64+0x3e4], R149 ;  /* 0x0003e49508000986 */ /* 0x0001e2000c101924 */
[----:B------:R-:W-:Y:S05]  /*14080*/  @!P2 BRA `(.L_x_539) ;  /* 0x000000000004a947 */ /* 0x000fea0003800000 */
[----:B------:R1:W5:Y:S02]  /*14090*/  LDG.E.LTC128B R153, desc[UR36][R12.64+0x3e0] ;  /* 0x0003e0240c997981 */ /* 0x000364000c1e1920 */
.L_x_539:
[----:B------:R-:W-:Y:S05]  /*140a0*/  BSYNC B1 ;  /* 0x0000000000017941 */ /* 0x000fea0003800000 */
.L_x_538:
        /* <DEDUP_REMOVED lines=9> */
.L_x_541:
[----:B------:R-:W-:Y:S05]  /*14140*/  BSYNC B1 ;  /* 0x0000000000017941 */ /* 0x000fea0003800000 */
.L_x_540:
[----:B------:R-:W-:Y:S05]  /*14150*/  @!P1 BRA `(.L_x_542) ;  /* 0x00000050004c9947 */ /* 0x000fea0003800000 */
[----:B-----5:R-:W-:-:S05]  /*14160*/  LOP3.LUT R153, R153, 0xffffe000, RZ, 0xc0, !PT ;  /* 0xffffe00099997812 */ /* 0x020fca00078ec0ff */
[----:B------:R-:W-:-:S04]  /*14170*/  FMUL R0, R153, R16 ;  /* 0x0000001099007220 */ /* 0x000fc80000400000 */
[----:B------:R-:W-:-:S05]  /*14180*/  FFMA R151, R151, R2, R0 ;  /* 0x0000000297977223 */ /* 0x000fca0000000000 */
[----:B------:R-:W-:-:S05]  /*14190*/  F2FP.TF32.F32.PACK_B R151, R151 ;  /* 0x00000097ff97723e */ /* 0x000fca00024050ff */
[----:B------:R0:W-:Y:S01]  /*141a0*/  STG.E desc[UR36][R4.64+0x3e4], R151 ;  /* 0x0003e49704007986 */ /* 0x0001e2000c101924 */
[----:B------:R-:W-:Y:S05]  /*141b0*/  BRA `(.L_x_542) ;  /* 0x0000005000347947 */ /* 0x000fea0003800000 */
.L_x_35:
[----:B------:R-:W2:Y:S01]  /*141c0*/  LDL.LU R3, [R1] ;  /* 0x0000000001037983 */ /* 0x000ea20000300800 */
[----:B------:R-:W-:-:S03]  /*141d0*/  ULDC.64 UR4, c[0x0][0x5c0] ;  /* 0x0001700000047ab9 */ /* 0x000fc60000000a00 */
[----:B------:R-:W3:Y:S04]  /*141e0*/  LDL.LU R9, [R1+0x8] ;  /* 0x0000080001097983 */ /* 0x000ee80000300800 */
[----:B------:R-:W4:Y:S04]  /*141f0*/  LDL.LU R8, [R1+0x54] ;  /* 0x0000540001087983 */ /* 0x000f280000300800 */
[----:B------:R-:W5:Y:S04]  /*14200*/  LDL.LU R235, [R1+0x8c] ;  /* 0x00008c0001eb7983 */ /* 0x000f680000300800 */
        /* <DEDUP_REMOVED lines=91> */
[----:B------:R-:W5:Y:S01]  /*147c0*/  LDL.LU R12, [R1+0x1fc] ;  /* 0x0001fc00010c7983 */ /* 0x000f620000300800 */
[----:B--2---:R-:W-:Y:S01]  /*147d0*/  FMUL R3, R3, R2 ;  /* 0x0000000203037220 */ /* 0x004fe20000400000 */
[----:B------:R-:W-:-:S02]  /*147e0*/  LEA R4, P0, R6, UR4, 0x2 ;  /* 0x0000000406047c11 */ /* 0x000fc4000f8010ff */
[----:B------:R-:W2:Y:S02]  /*147f0*/  LDL.LU R7, [R1+0x4] ;  /* 0x0000040001077983 */ /* 0x000ea40000300800 */
[----:B------:R-:W-:Y:S02]  /*14800*/  LEA.HI.X R5, R6, UR5, R10, 0x2, P0 ;  /* 0x0000000506057c11 */ /* 0x000fe400080f140a */
[----:B------:R-:W-:Y:S01]  /*14810*/  F2FP.TF32.F32.PACK_B R3, R3 ;  /* 0x00000003ff03723e */ /* 0x000fe200024050ff */
[----:B------:R-:W5:Y:S01]  /*14820*/  LDL.LU R10, [R1+0x5c] ;  /* 0x00005c00010a7983 */ /* 0x000f620000300800 */
[----:B------:R-:W-:-:S03]  /*14830*/  ISETP.GT.AND P0, PT, R0, 0x1, P3 ;  /* 0x000000010000780c */ /* 0x000fc60001f04270 */
[----:B------:R2:W-:Y:S01]  /*14840*/  @P1 STG.E desc[UR36][R4.64], R3 ;  /* 0x0000000304001986 */ /* 0x0005e2000c101924 */
[----:B------:R-:W-:Y:S01]  /*14850*/  ISETP.GT.AND P2, PT, R158, 0x8, PT ;  /* 0x000000089e00780c */ /* 0x000fe20003f44270 */
[----:B--2---:R-:W-:-:S05]  /*14860*/  FMUL R3, R7, R2 ;  /* 0x0000000207037220 */ /* 0x004fca0000400000 */
[----:B------:R-:W-:-:S05]  /*14870*/  F2FP.TF32.F32.PACK_B R3, R3 ;  /* 0x00000003ff03723e */ /* 0x000fca00024050ff */
[----:B------:R0:W-:Y:S04]  /*14880*/  @P0 STG.E desc[UR36][R4.64+0x4], R3 ;  /* 0x0000040304000986 */ /* 0x0001e8000c101924 */
[----:B0-----:R-:W2:Y:S01]  /*14890*/  LDL.LU R3, [R1+0xc] ;  /* 0x00000c0001037983 */ /* 0x001ea20000300800 */
[----:B------:R-:W-:Y:S01]  /*148a0*/  USHF.L.U32 UR5, UR8, 0x5, URZ ;  /* 0x0000000508057899 */ /* 0x000fe2000800063f */
[----:B------:R-:W-:Y:S01]  /*148b0*/  ISETP.GT.AND P0, PT, R0, RZ, P2 ;  /* 0x000000ff0000720c */ /* 0x000fe20001704270 */
[----:B------:R-:W-:Y:S01]  /*148c0*/  USHF.L.U64.HI UR4, UR8, 0x5, UR9 ;  /* 0x0000000508047899 */ /* 0x000fe20008010209 */
[----:B---3--:R-:W-:-:S03]  /*148d0*/  FMUL R9, R9, R2 ;  /* 0x0000000209097220 */ /* 0x008fc60000400000 */
[----:B------:R-:W-:Y:S02]  /*148e0*/  IADD3 R6, P1, R4, UR5, RZ ;  /* 0x0000000504067c10 */ /* 0x000fe4000ff3e0ff */
[----:B------:R-:W-:Y:S02]  /*148f0*/  F2FP.TF32.F32.PACK_B R9, R9 ;  /* 0x00000009ff09723e */ /* 0x000fe400024050ff */
[----:B------:R-:W-:-:S05]  /*14900*/  IADD3.X R7, R5, UR4, RZ, P1, !PT ;  /* 0x0000000405077c10 */ /* 0x000fca0008ffe4ff */
[----:B------:R0:W-:Y:S01]  /*14910*/  @P0 STG.E desc[UR36][R6.64], R9 ;  /* 0x0000000906000986 */ /* 0x0001e2000c101924 */
[----:B------:R-:W-:-:S03]  /*14920*/  ISETP.GT.AND P0, PT, R0, 0x1, P2 ;  /* 0x000000010000780c */ /* 0x000fc60001704270 */
[----:B0-----:R-:W3:Y:S01]  /*14930*/  LDL.LU R9, [R1+0x60] ;  /* 0x0000600001097983 */ /* 0x001ee20000300800 */
[----:B--2---:R-:W-:-:S05]  /*14940*/  FMUL R3, R3, R2 ;  /* 0x0000000203037220 */ /* 0x004fca0000400000 */
[----:B------:R-:W-:-:S05]  /*14950*/  F2FP.TF32.F32.PACK_B R3, R3 ;  /* 0x00000003ff03723e */ /* 0x000fca00024050ff */
[----:B------:R0:W-:Y:S04]  /*14960*/  @P0 STG.E desc[UR36][R6.64+0x4], R3 ;  /* 0x0000040306000986 */ /* 0x0001e8000c101924 */
[----:B0-----:R-:W2:Y:S01]  /*14970*/  LDL.LU R3, [R1+0x10] ;  /* 0x0000100001037983 */ /* 0x001ea20000300800 */
[----:B------:R-:W-:Y:S01]  /*14980*/  ISETP.GT.AND P0, PT, R0, 0x8, P3 ;  /* 0x000000080000780c */ /* 0x000fe20001f04270 */
[----:B--2---:R-:W-:-:S05]  /*14990*/  FMUL R3, R3, R2 ;  /* 0x0000000203037220 */ /* 0x004fca0000400000 */
[----:B------:R-:W-:-:S07]  /*149a0*/  F2FP.TF32.F32.PACK_B R3, R3 ;  /* 0x00000003ff03723e */ /* 0x000fce00024050ff */
        /* <DEDUP_REMOVED lines=82> */
[C---:B------:R-:W-:Y:S02]  /*14ed0*/  ISETP.GT.AND P1, PT, R0.reuse, 0x29, P3 ;  /* 0x000000290000780c */ /* 0x040fe40001f24270 */
[----:B------:R-:W-:Y:S01]  /*14ee0*/  ISETP.GT.AND P0, PT, R0, 0x28, P2 ;  /* 0x000000280000780c */ /* 0x000fe20001704270 */
[----:B----4-:R-:W-:-:S05]  /*14ef0*/  FMUL R8, R8, R2 ;  /* 0x0000000208087220 */ /* 0x010fca0000400000 */
[----:B------:R-:W-:-:S05]  /*14f00*/  F2FP.TF32.F32.PACK_B R8, R8 ;  /* 0x00000008ff08723e */ /* 0x000fca00024050ff */
[----:B------:R0:W-:Y:S04]  /*14f10*/  @P1 STG.E desc[UR36][R4.64+0xa4], R8 ;  /* 0x0000a40804001986 */ /* 0x0001e8000c101924 */
[----:B0-----:R-:W4:Y:S01]  /*14f20*/  LDL.LU R8, [R1+0x64] ;  /* 0x0000640001087983 */ /* 0x001f220000300800 */
[----:B--2---:R-:W-:-:S05]  /*14f30*/  FMUL R3, R3, R2 ;  /* 0x0000000203037220 */ /* 0x004fca0000400000 */
[----:B------:R-:W-:-:S05]  /*14f40*/  F2FP.TF32.F32.PACK_B R3, R3 ;  /* 0x00000003ff03723e */ /* 0x000fca00024050ff */
[----:B------:R0:W-:Y:S04]  /*14f50*/  @P0 STG.E desc[UR36][R6.64+0xa0], R3 ;  /* 0x0000a00306000986 */ /* 0x0001e8000c101924 */
[----:B0-----:R-:W2:Y:S01]  /*14f60*/  LDL.LU R3, [R1+0x68] ;  /* 0x0000680001037983 */ /* 0x001ea20000300800 */
[C---:B------:R-:W-:Y:S02]  /*14f70*/  ISETP.GT.AND P1, PT, R0.reuse, 0x29, P2 ;  /* 0x000000290000780c */ /* 0x040fe40001724270 */
[----:B------:R-:W-:Y:S01]  /*14f80*/  ISETP.GT.AND P4, PT, R0, 0x30, P3 ;  /* 0x000000300000780c */ /* 0x000fe20001f84270 */
[-C--:B-----5:R-:W-:Y:S01]  /*14f90*/  FMUL R10, R10, R2.reuse ;  /* 0x000000020a0a7220 */ /* 0x0a0fe20000400000 */
[C---:B------:R-:W-:Y:S01]  /*14fa0*/  ISETP.GT.AND P5, PT, R0.reuse, 0x31, P3 ;  /* 0x000000310000780c */ /* 0x040fe20001fa4270 */
[-C--:B---3--:R-:W-:Y:S01]  /*14fb0*/  FMUL R9, R9, R2.reuse ;  /* 0x0000000209097220 */ /* 0x088fe20000400000 */
[----:B------:R-:W-:Y:S01]  /*14fc0*/  ISETP.GT.AND P0, PT, R0, 0x30, P2 ;  /* 0x000000300000780c */ /* 0x000fe20001704270 */
[----:B----4-:R-:W-:Y:S01]  /*14fd0*/  FMUL R8, R8, R2 ;  /* 0x0000000208087220 */ /* 0x010fe20000400000 */
[----:B------:R-:W-:-:S02]  /*14fe0*/  F2FP.TF32.F32.PACK_B R10, R10 ;  /* 0x0000000aff0a723e */ /* 0x000fc400024050ff */
[----:B------:R-:W-:Y:S02]  /*14ff0*/  F2FP.TF32.F32.PACK_B R9, R9 ;  /* 0x00000009ff09723e */ /* 0x000fe400024050ff */
[----:B------:R-:W-:Y:S01]  /*15000*/  F2FP.TF32.F32.PACK_B R8, R8 ;  /* 0x00000008ff08723e */ /* 0x000fe200024050ff */
[----:B------:R0:W-:Y:S04]  /*15010*/  @P1 STG.E desc[UR36][R6.64+0xa4], R10 ;  /* 0x0000a40a06001986 */ /* 0x0001e8000c101924 */
[----:B------:R1:W-:Y:S04]  /*15020*/  @P4 STG.E desc[UR36][R4.64+0xc0], R9 ;  /* 0x0000c00904004986 */ /* 0x0003e8000c101924 */
[----:B------:R3:W-:Y:S04]  /*15030*/  @P5 STG.E desc[UR36][R4.64+0xc4], R8 ;  /* 0x0000c40804005986 */ /* 0x0007e8000c101924 */
[----:B0-----:R-:W4:Y:S04]  /*15040*/  LDL.LU R10, [R1+0x6c] ;  /* 0x00006c00010a7983 */ /* 0x001f280000300800 */
[----:B-1----:R-:W5:Y:S04]  /*15050*/  LDL.LU R9, [R1+0x70] ;  /* 0x0000700001097983 */ /* 0x002f680000300800 */
[----:B---3--:R-:W3:Y:S01]  /*15060*/  LDL.LU R8, [R1+0x78] ;  /* 0x0000780001087983 */ /* 0x008ee20000300800 */
[----:B--2---:R-:W-:-:S05]  /*15070*/  FMUL R3, R3, R2 ;  /* 0x0000000203037220 */ /* 0x004fca0000400000 */
[----:B------:R-:W-:-:S05]  /*15080*/  F2FP.TF32.F32.PACK_B R3, R3 ;  /* 0x00000003ff03723e */ /* 0x000fca00024050ff */
[----:B------:R0:W-:Y:S04]  /*15090*/  @P0 STG.E desc[UR36][R6.64+0xc0], R3 ;  /* 0x0000c00306000986 */ /* 0x0001e8000c101924 */
[----:B0-----:R-:W2:Y:S01]  /*150a0*/  LDL.LU R3, [R1+0x74] ;  /* 0x0000740001037983 */ /* 0x001ea20000300800 */
[C---:B------:R-:W-:Y:S02]  /*150b0*/  ISETP.GT.AND P1, PT, R0.reuse, 0x31, P2 ;  /* 0x000000310000780c */ /* 0x040fe40001724270 */
[----:B------:R-:W-:Y:S01]  /*150c0*/  ISETP.GT.AND P4, PT, R0, 0x38, P3 ;  /* 0x000000380000780c */ /* 0x000fe20001f84270 */
[-C--:B----4-:R-:W-:Y:S01]  /*150d0*/  FMUL R10, R10, R2.reuse ;  /* 0x000000020a0a7220 */ /* 0x090fe20000400000 */
[C---:B------:R-:W-:Y:S01]  /*150e0*/  ISETP.GT.AND P5, PT, R0.reuse, 0x39, P3 ;  /* 0x000000390000780c */ /* 0x040fe20001fa4270 */
[----:B-----5:R-:W-:Y:S01]  /*150f0*/  FMUL R9, R9, R2 ;  /* 0x0000000209097220 */ /* 0x020fe20000400000 */
[----:B------:R-:W-:-:S02]  /*15100*/  ISETP.GT.AND P0, PT, R0, 0x38, P2 ;  /* 0x000000380000780c */ /* 0x000fc40001704270 */
[----:B------:R-:W-:Y:S01]  /*15110*/  F2FP.TF32.F32.PACK_B R10, R10 ;  /* 0x0000000aff0a723e */ /* 0x000fe200024050ff */
[----:B---3--:R-:W-:Y:S01]  /*15120*/  FMUL R8, R8, R2 ;  /* 0x0000000208087220 */ /* 0x008fe20000400000 */
[----:B------:R-:W-:-:S03]  /*15130*/  F2FP.TF32.F32.PACK_B R9, R9 ;  /* 0x00000009ff09723e */ /* 0x000fc600024050ff */
[----:B------:R0:W-:Y:S01]  /*15140*/  @P1 STG.E desc[UR36][R6.64+0xc4], R10 ;  /* 0x0000c40a06001986 */ /* 0x0001e2000c101924 */
[----:B------:R-:W-:-:S03]  /*15150*/  F2FP.TF32.F32.PACK_B R8, R8 ;  /* 0x00000008ff08723e */ /* 0x000fc600024050ff */
[----:B------:R1:W-:Y:S04]  /*15160*/  @P4 STG.E desc[UR36][R4.64+0xe0], R9 ;  /* 0x0000e00904004986 */ /* 0x0003e8000c101924 */
[----:B0-----:R-:W3:Y:S04]  /*15170*/  LDL.LU R10, [R1+0x80] ;  /* 0x00008000010a7983 */ /* 0x001ee80000300800 */
[----:B-1----:R-:W4:Y:S01]  /*15180*/  LDL.LU R9, [R1+0x84] ;  /* 0x0000840001097983 */ /* 0x002f220000300800 */
[----:B--2---:R-:W-:-:S05]  /*15190*/  FMUL R3, R3, R2 ;  /* 0x0000000203037220 */ /* 0x004fca0000400000 */
[----:B------:R-:W-:-:S05]  /*151a0*/  F2FP.TF32.F32.PACK_B R3, R3 ;  /* 0x00000003ff03723e */ /* 0x000fca00024050ff */
[----:B------:R0:W-:Y:S04]  /*151b0*/  @P5 STG.E desc[UR36][R4.64+0xe4], R3 ;  /* 0x0000e40304005986 */ /* 0x0001e8000c101924 */
[----:B------:R1:W-:Y:S04]  /*151c0*/  @P0 STG.E desc[UR36][R6.64+0xe0], R8 ;  /* 0x0000e00806000986 */ /* 0x0003e8000c101924 */
[----:B0-----:R-:W2:Y:S04]  /*151d0*/  LDL.LU R3, [R1+0x7c] ;  /* 0x00007c0001037983 */ /* 0x001ea80000300800 */
[----:B-1----:R-:W5:Y:S01]  /*151e0*/  LDL.LU R8, [R1+0x88] ;  /* 0x0000880001087983 */ /* 0x002f620000300800 */
[----:B------:R-:W-:-:S02]  /*151f0*/  ISETP.GT.AND P1, PT, R0, 0x39, P2 ;  /* 0x000000390000780c */ /* 0x000fc40001724270 */
[----:B------:R-:W-:Y:S01]  /*15200*/  ISETP.GT.AND P4, PT, R0, 0x40, P3 ;  /* 0x000000400000780c */ /* 0x000fe20001f84270 */
[-C--:B---3--:R-:W-:Y:S01]  /*15210*/  FMUL R10, R10, R2.reuse ;  /* 0x000000020a0a7220 */ /* 0x088fe20000400000 */
[C---:B------:R-:W-:Y:S02]  /*15220*/  ISETP.GT.AND P5, PT, R0.reuse, 0x41, P3 ;  /* 0x000000410000780c */ /* 0x040fe40001fa4270 */
[----:B------:R-:W-:Y:S01]  /*15230*/  ISETP.GT.AND P0, PT, R0, 0x40, P2 ;  /* 0x000000400000780c */ /* 0x000fe20001704270 */
[----:B----4-:R-:W-:Y:S01]  /*15240*/  FMUL R9, R9, R2 ;  /* 0x0000000209097220 */ /* 0x010fe20000400000 */
[----:B------:R-:W-:-:S04]  /*15250*/  F2FP.TF32.F32.PACK_B R10, R10 ;  /* 0x0000000aff0a723e */ /* 0x000fc800024050ff */
[----:B------:R-:W-:Y:S01]  /*15260*/  F2FP.TF32.F32.PACK_B R9, R9 ;  /* 0x00000009ff09723e */ /* 0x000fe200024050ff */
[-C--:B------:R-:W-:Y:S01]  /*15270*/  FMUL R11, R11, R2.reuse ;  /* 0x000000020b0b7220 */ /* 0x080fe20000400000 */
[----:B------:R-:W-:-:S04]  /*15280*/  FMUL R13, R13, R2 ;  /* 0x000000020d0d7220 */ /* 0x000fc80000400000 */
[----:B------:R-:W-:Y:S02]  /*15290*/  F2FP.TF32.F32.PACK_B R11, R11 ;  /* 0x0000000bff0b723e */ /* 0x000fe400024050ff */
[----:B------:R-:W-:Y:S01]  /*152a0*/  F2FP.TF32.F32.PACK_B R13, R13 ;  /* 0x0000000dff0d723e */ /* 0x000fe200024050ff */
[----:B------:R-:W-:-:S05]  /*152b0*/  FMUL R15, R15, R2 ;  /* 0x000000020f0f7220 */ /* 0x000fca0000400000 */
[----:B------:R-:W-:Y:S01]  /*152c0*/  F2FP.TF32.F32.PACK_B R15, R15 ;  /* 0x0000000fff0f723e */ /* 0x000fe200024050ff */
[----:B------:R-:W-:-:S05]  /*152d0*/  FMUL R19, R19, R2 ;  /* 0x0000000213137220 */ /* 0x000fca0000400000 */
[----:B------:R-:W-:Y:S01]  /*152e0*/  F2FP.TF32.F32.PACK_B R19, R19 ;  /* 0x00000013ff13723e */ /* 0x000fe200024050ff */
[-C--:B--2---:R-:W-:Y:S01]  /*152f0*/  FMUL R3, R3, R2.reuse ;  /* 0x0000000203037220 */ /* 0x084fe20000400000 */
[----:B-----5:R-:W-:-:S04]  /*15300*/  FMUL R8, R8, R2 ;  /* 0x0000000208087220 */ /* 0x020fc80000400000 */
[----:B------:R-:W-:Y:S02]  /*15310*/  F2FP.TF32.F32.PACK_B R3, R3 ;  /* 0x00000003ff03723e */ /* 0x000fe400024050ff */
[----:B------:R-:W-:-:S03]  /*15320*/  F2FP.TF32.F32.PACK_B R8, R8 ;  /* 0x00000008ff08723e */ /* 0x000fc600024050ff */
[----:B------:R0:W-:Y:S01]  /*15330*/  @P1 STG.E desc[UR36][R6.64+0xe4], R3 ;  /* 0x0000e40306001986 */ /* 0x0001e2000c101924 */
[----:B------:R-:W-:-:S03]  /*15340*/  ISETP.GT.AND P1, PT, R0, 0x41, P2 ;  /* 0x000000410000780c */ /* 0x000fc60001724270 */
[----:B------:R-:W-:Y:S01]  /*15350*/  @P4 STG.E desc[UR36][R4.64+0x100], R10 ;  /* 0x0001000a04004986 */ /* 0x000fe2000c101924 */
[----:B------:R-:W-:-:S03]  /*15360*/  ISETP.GT.AND P4, PT, R0, 0x48, P3 ;  /* 0x000000480000780c */ /* 0x000fc60001f84270 */
[----:B------:R-:W-:Y:S01]  /*15370*/  @P5 STG.E desc[UR36][R4.64+0x104], R9 ;  /* 0x0001040904005986 */ /* 0x000fe2000c101924 */
[----:B0-----:R-:W-:-:S03]  /*15380*/  FMUL R3, R235, R2 ;  /* 0x00000002eb037220 */ /* 0x001fc60000400000 */
[----:B------:R0:W-:Y:S02]  /*15390*/  @P0 STG.E desc[UR36][R6.64+0x100], R8 ;  /* 0x0001000806000986 */ /* 0x0001e4000c101924 */
[----:B------:R-:W-:Y:S01]  /*153a0*/  F2FP.TF32.F32.PACK_B R3, R3 ;  /* 0x00000003ff03723e */ /* 0x000fe200024050ff */
[----:B0-----:R-:W-:Y:S01]  /*153b0*/  FMUL R8, R234, R2 ;  /* 0x00000002ea087220 */ /* 0x001fe20000400000 */
[----:B------:R-:W-:-:S04]  /*153c0*/  ISETP.GT.AND P5, PT, R0, 0x49, P3 ;  /* 0x000000490000780c */ /* 0x000fc80001fa4270 */
[----:B------:R-:W-:Y:S01]  /*153d0*/  F2FP.TF32.F32.PACK_B R8, R8 ;  /* 0x00000008ff08723e */ /* 0x000fe200024050ff */
[----:B------:R0:W-:Y:S01]  /*153e0*/  @P1 STG.E desc[UR36][R6.64+0x104], R3 ;  /* 0x0001040306001986 */ /* 0x0001e2000c101924 */
[C---:B------:R-:W-:Y:S01]  /*153f0*/  ISETP.GT.AND P0, PT, R0.reuse, 0x48, P2 ;  /* 0x000000480000780c */ /* 0x040fe20001704270 */
[-C--:B------:R-:W-:Y:S01]  /*15400*/  FMUL R9, R233, R2.reuse ;  /* 0x00000002e9097220 */ /* 0x080fe20000400000 */
[C---:B------:R-:W-:Y:S01]  /*15410*/  ISETP.GT.AND P1, PT, R0.reuse, 0x49, P2 ;  /* 0x000000490000780c */ /* 0x040fe20001724270 */
[----:B------:R-:W-:Y:S01]  /*15420*/  @P4 STG.E desc[UR36][R4.64+0x120], R8 ;  /* 0x0001200804004986 */ /* 0x000fe2000c101924 */
[----:B------:R-:W-:Y:S01]  /*15430*/  ISETP.GT.AND P4, PT, R0, 0x50, P3 ;  /* 0x000000500000780c */ /* 0x000fe20001f84270 */
[----:B------:R-:W-:Y:S01]  /*15440*/  FMUL R10, R232, R2 ;  /* 0x00000002e80a7220 */ /* 0x000fe20000400000 */
[----:B------:R-:W-:-:S04]  /*15450*/  F2FP.TF32.F32.PACK_B R9, R9 ;  /* 0x00000009ff09723e */ /* 0x000fc800024050ff */
[----:B------:R-:W-:Y:S01]  /*15460*/  F2FP.TF32.F32.PACK_B R10, R10 ;  /* 0x0000000aff0a723e */ /* 0x000fe200024050ff */
[----:B------:R1:W-:Y:S01]  /*15470*/  @P5 STG.E desc[UR36][R4.64+0x124], R9 ;  /* 0x0001240904005986 */ /* 0x0003e2000c101924 */
[----:B------:R-:W-:-:S03]  /*15480*/  ISETP.GT.AND P5, PT, R0, 0x51, P3 ;  /* 0x000000510000780c */ /* 0x000fc60001fa4270 */
[----:B------:R-:W-:Y:S01]  /*15490*/  @P0 STG.E desc[UR36][R6.64+0x120], R10 ;  /* 0x0001200a06000986 */ /* 0x000fe2000c101924 */
[----:B------:R-:W-:-:S03]  /*154a0*/  ISETP.GT.AND P0, PT, R0, 0x50, P2 ;  /* 0x000000500000780c */ /* 0x000fc60001704270 */
[----:B------:R2:W-:Y:S01]  /*154b0*/  @P1 STG.E desc[UR36][R6.64+0x124], R11 ;  /* 0x0001240b06001986 */ /* 0x0005e2000c101924 */
[C---:B------:R-:W-:Y:S01]  /*154c0*/  ISETP.GT.AND P1, PT, R0.reuse, 0x51, P2 ;  /* 0x000000510000780c */ /* 0x040fe20001724270 */
[-C--:B0-----:R-:W-:Y:S02]  /*154d0*/  FMUL R3, R231, R2.reuse ;  /* 0x00000002e7037220 */ /* 0x081fe40000400000 */
[----:B------:R0:W-:Y:S01]  /*154e0*/  @P4 STG.E desc[UR36][R4.64+0x140], R13 ;  /* 0x0001400d04004986 */ /* 0x0001e2000c101924 */
[----:B------:R-:W-:Y:S01]  /*154f0*/  ISETP.GT.AND P4, PT, R0, 0x58, P3 ;  /* 0x000000580000780c */ /* 0x000fe20001f84270 */
[-C--:B-1----:R-:W-:Y:S01]  /*15500*/  FMUL R9, R230, R2.reuse ;  /* 0x00000002e6097220 */ /* 0x082fe20000400000 */
[----:B------:R-:W-:Y:S01]  /*15510*/  F2FP.TF32.F32.PACK_B R3, R3 ;  /* 0x00000003ff03723e */ /* 0x000fe200024050ff */
[----:B--2---:R-:W-:-:S03]  /*15520*/  FMUL R11, R229, R2 ;  /* 0x00000002e50b7220 */ /* 0x004fc60000400000 */
[----:B------:R-:W-:Y:S01]  /*15530*/  F2FP.TF32.F32.PACK_B R9, R9 ;  /* 0x00000009ff09723e */ /* 0x000fe200024050ff */
[----:B------:R-:W-:Y:S01]  /*15540*/  @P5 STG.E desc[UR36][R4.64+0x144], R15 ;  /* 0x0001440f04005986 */ /* 0x000fe2000c101924 */
[----:B------:R-:W-:-:S03]  /*15550*/  F2FP.TF32.F32.PACK_B R11, R11 ;  /* 0x0000000bff0b723e */ /* 0x000fc600024050ff */
[----:B------:R1:W-:Y:S01]  /*15560*/  @P0 STG.E desc[UR36][R6.64+0x140], R3 ;  /* 0x0001400306000986 */ /* 0x0003e2000c101924 */
[C---:B------:R-:W-:Y:S02]  /*15570*/  ISETP.GT.AND P5, PT, R0.reuse, 0x59, P3 ;  /* 0x000000590000780c */ /* 0x040fe40001fa4270 */
[C---:B------:R-:W-:Y:S01]  /*15580*/  ISETP.GT.AND P0, PT, R0.reuse, 0x58, P2 ;  /* 0x000000580000780c */ /* 0x040fe20001704270 */
[----:B------:R2:W-:Y:S01]  /*15590*/  @P1 STG.E desc[UR36][R6.64+0x144], R9 ;  /* 0x0001440906001986 */ /* 0x0005e2000c101924 */
[----:B------:R-:W-:Y:S01]  /*155a0*/  ISETP.GT.AND P1, PT, R0, 0x59, P2 ;  /* 0x000000590000780c */ /* 0x000fe20001724270 */
[-C--:B0-----:R-:W-:Y:S02]  /*155b0*/  FMUL R13, R228, R2.reuse ;  /* 0x00000002e40d7220 */ /* 0x081fe40000400000 */
[----:B------:R0:W-:Y:S01]  /*155c0*/  @P4 STG.E desc[UR36][R4.64+0x160], R11 ;  /* 0x0001600b04004986 */ /* 0x0001e2000c101924 */
[----:B------:R-:W-:Y:S01]  /*155d0*/  ISETP.GT.AND P4, PT, R0, 0x60, P3 ;  /* 0x000000600000780c */ /* 0x000fe20001f84270 */
[-C--:B-1----:R-:W-:Y:S01]  /*155e0*/  FMUL R3, R227, R2.reuse ;  /* 0x00000002e3037220 */ /* 0x082fe20000400000 */
[----:B------:R-:W-:Y:S01]  /*155f0*/  F2FP.TF32.F32.PACK_B R13, R13 ;  /* 0x0000000dff0d723e */ /* 0x000fe200024050ff */
[----:B--2---:R-:W-:-:S03]  /*15600*/  FMUL R9, R226, R2 ;  /* 0x00000002e2097220 */ /* 0x004fc60000400000 */
[----:B------:R-:W-:Y:S01]  /*15610*/  F2FP.TF32.F32.PACK_B R3, R3 ;  /* 0x00000003ff03723e */ /* 0x000fe200024050ff */
[----:B------:R1:W-:Y:S01]  /*15620*/  @P5 STG.E desc[UR36][R4.64+0x164], R13 ;  /* 0x0001640d04005986 */ /* 0x0003e2000c101924 */
[----:B------:R-:W-:-:S03]  /*15630*/  F2FP.TF32.F32.PACK_B R9, R9 ;  /* 0x00000009ff09723e */ /* 0x000fc600024050ff */
[----:B------:R-:W-:Y:S01]  /*15640*/  @P0 STG.E desc[UR36][R6.64+0x160], R19 ;  /* 0x0001601306000986 */ /* 0x000fe2000c101924 */
[C---:B------:R-:W-:Y:S02]  /*15650*/  ISETP.GT.AND P5, PT, R0.reuse, 0x61, P3 ;  /* 0x000000610000780c */ /* 0x040fe40001fa4270 */
[C---:B------:R-:W-:Y:S01]  /*15660*/  ISETP.GT.AND P0, PT, R0.reuse, 0x60, P2 ;  /* 0x000000600000780c */ /* 0x040fe20001704270 */
[----:B------:R2:W-:Y:S01]  /*15670*/  @P1 STG.E desc[UR36][R6.64+0x164], R3 ;  /* 0x0001640306001986 */ /* 0x0005e2000c101924 */
[C---:B------:R-:W-:Y:S01]  /*15680*/  ISETP.GT.AND P1, PT, R0.reuse, 0x61, P2 ;  /* 0x000000610000780c */ /* 0x040fe20001724270 */
[-C--:B0-----:R-:W-:Y:S02]  /*15690*/  FMUL R11, R225, R2.reuse ;  /* 0x00000002e10b7220 */ /* 0x081fe40000400000 */
[----:B------:R0:W-:Y:S01]  /*156a0*/  @P4 STG.E desc[UR36][R4.64+0x180], R9 ;  /* 0x0001800904004986 */ /* 0x0001e2000c101924 */
[----:B------:R-:W-:Y:S01]  /*156b0*/  ISETP.GT.AND P4, PT, R0, 0x68, P3 ;  /* 0x000000680000780c */ /* 0x000fe20001f84270 */
[-C--:B------:R-:W-:Y:S01]  /*156c0*/  FMUL R15, R224, R2.reuse ;  /* 0x00000002e00f7220 */ /* 0x080fe20000400000 */
[-C--:B-1----:R-:W-:Y:S01]  /*156d0*/  FMUL R13, R223, R2.reuse ;  /* 0x00000002df0d7220 */ /* 0x082fe20000400000 */
[----:B------:R-:W-:Y:S01]  /*156e0*/  F2FP.TF32.F32.PACK_B R11, R11 ;  /* 0x0000000bff0b723e */ /* 0x000fe200024050ff */
[----:B--2---:R-:W-:-:S02]  /*156f0*/  FMUL R3, R222, R2 ;  /* 0x00000002de037220 */ /* 0x004fc40000400000 */
[----:B------:R-:W-:Y:S02]  /*15700*/  F2FP.TF32.F32.PACK_B R15, R15 ;  /* 0x0000000fff0f723e */ /* 0x000fe400024050ff */
[----:B------:R-:W-:Y:S02]  /*15710*/  F2FP.TF32.F32.PACK_B R13, R13 ;  /* 0x0000000dff0d723e */ /* 0x000fe400024050ff */
[----:B------:R-:W-:Y:S01]  /*15720*/  F2FP.TF32.F32.PACK_B R3, R3 ;  /* 0x00000003ff03723e */ /* 0x000fe200024050ff */
[----:B------:R1:W-:Y:S01]  /*15730*/  @P5 STG.E desc[UR36][R4.64+0x184], R11 ;  /* 0x0001840b04005986 */ /* 0x0003e2000c101924 */
[----:B------:R-:W-:-:S03]  /*15740*/  ISETP.GT.AND P5, PT, R0, 0x69, P3 ;  /* 0x000000690000780c */ /* 0x000fc60001fa4270 */
[----:B------:R-:W-:Y:S01]  /*15750*/  @P0 STG.E desc[UR36][R6.64+0x180], R15 ;  /* 0x0001800f06000986 */ /* 0x000fe2000c101924 */
[C---:B------:R-:W-:Y:S01]  /*15760*/  ISETP.GT.AND P0, PT, R0.reuse, 0x68, P2 ;  /* 0x000000680000780c */ /* 0x040fe20001704270 */
[-C--:B0-----:R-:W-:Y:S02]  /*15770*/  FMUL R9, R221, R2.reuse ;  /* 0x00000002dd097220 */ /* 0x081fe40000400000 */
[----:B------:R0:W-:Y:S01]  /*15780*/  @P1 STG.E desc[UR36][R6.64+0x184], R13 ;  /* 0x0001840d06001986 */ /* 0x0001e2000c101924 */
[----:B------:R-:W-:Y:S01]  /*15790*/  ISETP.GT.AND P1, PT, R0, 0x69, P2 ;  /* 0x000000690000780c */ /* 0x000fe20001724270 */
[-C--:B------:R-:W-:Y:S02]  /*157a0*/  FMUL R19, R220, R2.reuse ;  /* 0x00000002dc137220 */ /* 0x080fe40000400000 */
[----:B------:R2:W-:Y:S01]  /*157b0*/  @P4 STG.E desc[UR36][R4.64+0x1a0], R3 ;  /* 0x0001a00304004986 */ /* 0x0005e2000c101924 */
[----:B------:R-:W-:Y:S01]  /*157c0*/  ISETP.GT.AND P4, PT, R0, 0x70, P3 ;  /* 0x000000700000780c */ /* 0x000fe20001f84270 */
[----:B-1----:R-:W-:Y:S01]  /*157d0*/  FMUL R11, R219, R2 ;  /* 0x00000002db0b7220 */ /* 0x002fe20000400000 */
[----:B------:R-:W-:-:S02]  /*157e0*/  F2FP.TF32.F32.PACK_B R9, R9 ;  /* 0x00000009ff09723e */ /* 0x000fc400024050ff */
[----:B------:R-:W-:Y:S01]  /*157f0*/  F2FP.TF32.F32.PACK_B R19, R19 ;  /* 0x00000013ff13723e */ /* 0x000fe200024050ff */
[-C--:B0-----:R-:W-:Y:S01]  /*15800*/  FMUL R13, R218, R2.reuse ;  /* 0x00000002da0d7220 */ /* 0x081fe20000400000 */
[----:B------:R-:W-:Y:S01]  /*15810*/  F2FP.TF32.F32.PACK_B R11, R11 ;  /* 0x0000000bff0b723e */ /* 0x000fe200024050ff */
[----:B------:R0:W-:Y:S03]  /*15820*/  @P5 STG.E desc[UR36][R4.64+0x1a4], R9 ;  /* 0x0001a40904005986 */ /* 0x0001e6000c101924 */
[----:B------:R-:W-:Y:S01]  /*15830*/  F2FP.TF32.F32.PACK_B R13, R13 ;  /* 0x0000000dff0d723e */ /* 0x000fe200024050ff */
[----:B------:R-:W-:Y:S01]  /*15840*/  @P0 STG.E desc[UR36][R6.64+0x1a0], R19 ;  /* 0x0001a01306000986 */ /* 0x000fe2000c101924 */
[C---:B------:R-:W-:Y:S02]  /*15850*/  ISETP.GT.AND P5, PT, R0.reuse, 0x71, P3 ;  /* 0x000000710000780c */ /* 0x040fe40001fa4270 */
[C---:B------:R-:W-:Y:S01]  /*15860*/  ISETP.GT.AND P0, PT, R0.reuse, 0x70, P2 ;  /* 0x000000700000780c */ /* 0x040fe20001704270 */
[----:B------:R1:W-:Y:S01]  /*15870*/  @P1 STG.E desc[UR36][R6.64+0x1a4], R11 ;  /* 0x0001a40b06001986 */ /* 0x0003e2000c101924 */
[----:B------:R-:W-:Y:S01]  /*15880*/  ISETP.GT.AND P1, PT, R0, 0x71, P2 ;  /* 0x000000710000780c */ /* 0x000fe20001724270 */
[----:B--2---:R-:W-:-:S02]  /*15890*/  FMUL R3, R217, R2 ;  /* 0x00000002d9037220 */ /* 0x004fc40000400000 */
[----:B------:R2:W-:Y:S01]  /*158a0*/  @P4 STG.E desc[UR36][R4.64+0x1c0], R13 ;  /* 0x0001c00d04004986 */ /* 0x0005e2000c101924 */
[----:B------:R-:W-:Y:S01]  /*158b0*/  ISETP.GT.AND P4, PT, R0, 0x78, P3 ;  /* 0x000000780000780c */ /* 0x000fe20001f84270 */
[-C--:B------:R-:W-:Y:S01]  /*158c0*/  FMUL R15, R216, R2.reuse ;  /* 0x00000002d80f7220 */ /* 0x080fe20000400000 */
[-C--:B0-----:R-:W-:Y:S01]  /*158d0*/  FMUL R9, R215, R2.reuse ;  /* 0x00000002d7097220 */ /* 0x081fe20000400000 */
[----:B------:R-:W-:Y:S01]  /*158e0*/  F2FP.TF32.F32.PACK_B R3, R3 ;  /* 0x00000003ff03723e */ /* 0x000fe200024050ff */
[----:B-1----:R-:W-:Y:S02]  /*158f0*/  FMUL R11, R214, R2 ;  /* 0x00000002d60b7220 */ /* 0x002fe40000400000 */
[----:B------:R-:W-:Y:S02]  /*15900*/  F2FP.TF32.F32.PACK_B R15, R15 ;  /* 0x0000000fff0f723e */ /* 0x000fe400024050ff */
[----:B------:R-:W-:Y:S02]  /*15910*/  F2FP.TF32.F32.PACK_B R9, R9 ;  /* 0x00000009ff09723e */ /* 0x000fe400024050ff */
[----:B------:R-:W-:Y:S01]  /*15920*/  F2FP.TF32.F32.PACK_B R11, R11 ;  /* 0x0000000bff0b723e */ /* 0x000fe200024050ff */
[----:B------:R0:W-:Y:S01]  /*15930*/  @P5 STG.E desc[UR36][R4.64+0x1c4], R3 ;  /* 0x0001c40304005986 */ /* 0x0001e2000c101924 */
[----:B------:R-:W-:-:S03]  /*15940*/  ISETP.GT.AND P5, PT, R0, 0x79, P3 ;  /* 0x000000790000780c */ /* 0x000fc60001fa4270 */
[----:B------:R-:W-:Y:S01]  /*15950*/  @P0 STG.E desc[UR36][R6.64+0x1c0], R15 ;  /* 0x0001c00f06000986 */ /* 0x000fe2000c101924 */
[C---:B------:R-:W-:Y:S01]  /*15960*/  ISETP.GT.AND P0, PT, R0.reuse, 0x78, P2 ;  /* 0x000000780000780c */ /* 0x040fe20001704270 */
[-C--:B--2---:R-:W-:Y:S02]  /*15970*/  FMUL R13, R213, R2.reuse ;  /* 0x00000002d50d7220 */ /* 0x084fe40000400000 */
[----:B------:R1:W-:Y:S01]  /*15980*/  @P1 STG.E desc[UR36][R6.64+0x1c4], R9 ;  /* 0x0001c40906001986 */ /* 0x0003e2000c101924 */
[----:B------:R-:W-:Y:S01]  /*15990*/  ISETP.GT.AND P1, PT, R0, 0x79, P2 ;  /* 0x000000790000780c */ /* 0x000fe20001724270 */
[-C--:B------:R-:W-:Y:S02]  /*159a0*/  FMUL R19, R212, R2.reuse ;  /* 0x00000002d4137220 */ /* 0x080fe40000400000 */
[----:B------:R2:W-:Y:S01]  /*159b0*/  @P4 STG.E desc[UR36][R4.64+0x1e0], R11 ;  /* 0x0001e00b04004986 */ /* 0x0005e2000c101924 */
[----:B------:R-:W-:Y:S01]  /*159c0*/  ISETP.GT.AND P4, PT, R0, 0x80, P3 ;  /* 0x000000800000780c */ /* 0x000fe20001f84270 */
[----:B0-----:R-:W-:Y:S01]  /*159d0*/  FMUL R3, R211, R2 ;  /* 0x00000002d3037220 */ /* 0x001fe20000400000 */
[----:B------:R-:W-:-:S02]  /*159e0*/  F2FP.TF32.F32.PACK_B R13, R13 ;  /* 0x0000000dff0d723e */ /* 0x000fc400024050ff */
[----:B------:R-:W-:Y:S01]  /*159f0*/  F2FP.TF32.F32.PACK_B R19, R19 ;  /* 0x00000013ff13723e */ /* 0x000fe200024050ff */
[-C--:B-1----:R-:W-:Y:S01]  /*15a00*/  FMUL R9, R210, R2.reuse ;  /* 0x00000002d2097220 */ /* 0x082fe20000400000 */
        /* <DEDUP_REMOVED lines=204> */
[----:B------:R-:W-:Y:S01]  /*166d0*/  ISETP.GT.AND P6, PT, R0, 0xe9, P3 ;  /* 0x000000e90000780c */ /* 0x000fe20001fc4270 */
[-C--:B0-----:R-:W-:Y:S01]  /*166e0*/  FMUL R13, R159, R2.reuse ;  /* 0x000000029f0d7220 */ /* 0x081fe20000400000 */
[----:B------:R-:W-:Y:S01]  /*166f0*/  F2FP.TF32.F32.PACK_B R11, R11 ;  /* 0x0000000bff0b723e */ /* 0x000fe200024050ff */
[-C--:B-1----:R-:W-:Y:S01]  /*16700*/  FMUL R3, R157, R2.reuse ;  /* 0x000000029d037220 */ /* 0x082fe20000400000 */
[----:B------:R-:W-:Y:S01]  /*16710*/  F2FP.TF32.F32.PACK_B R15, R15 ;  /* 0x0000000fff0f723e */ /* 0x000fe200024050ff */
[----:B--2---:R-:W-:Y:S01]  /*16720*/  FMUL R9, R156, R2 ;  /* 0x000000029c097220 */ /* 0x004fe20000400000 */
[----:B------:R-:W-:Y:S02]  /*16730*/  F2FP.TF32.F32.PACK_B R13, R13 ;  /* 0x0000000dff0d723e */ /* 0x000fe400024050ff */
[----:B------:R-:W-:Y:S01]  /*16740*/  F2FP.TF32.F32.PACK_B R3, R3 ;  /* 0x00000003ff03723e */ /* 0x000fe200024050ff */
[----:B------:R0:W-:Y:S01]  /*16750*/  @P5 STG.E desc[UR36][R4.64+0x384], R11 ;  /* 0x0003840b04005986 */ /* 0x0001e2000c101924 */
[----:B------:R-:W-:-:S03]  /*16760*/  F2FP.TF32.F32.PACK_B R9, R9 ;  /* 0x00000009ff09723e */ /* 0x000fc600024050ff */
[----:B------:R-:W-:Y:S01]  /*16770*/  @P0 STG.E desc[UR36][R6.64+0x380], R15 ;  /* 0x0003800f06000986 */ /* 0x000fe2000c101924 */
[----:B------:R-:W-:-:S03]  /*16780*/  ISETP.GT.AND P0, PT, R0, 0xe8, P2 ;  /* 0x000000e80000780c */ /* 0x000fc60001704270 */
[----:B------:R1:W-:Y:S01]  /*16790*/  @P1 STG.E desc[UR36][R6.64+0x384], R13 ;  /* 0x0003840d06001986 */ /* 0x0003e2000c101924 */
[----:B------:R-:W-:-:S03]  /*167a0*/  ISETP.GT.AND P5, PT, R0, 0xe9, P2 ;  /* 0x000000e90000780c */ /* 0x000fc600017a4270 */
[----:B------:R2:W-:Y:S01]  /*167b0*/  @P4 STG.E desc[UR36][R4.64+0x3a0], R3 ;  /* 0x0003a00304004986 */ /* 0x0005e2000c101924 */
[-C--:B------:R-:W-:Y:S01]  /*167c0*/  FMUL R19, R155, R2.reuse ;  /* 0x000000029b137220 */ /* 0x080fe20000400000 */
[C---:B------:R-:W-:Y:S02]  /*167d0*/  ISETP.GT.AND P4, PT, R0.reuse, 0xf1, P3 ;  /* 0x000000f10000780c */ /* 0x040fe40001f84270 */
[----:B------:R3:W-:Y:S01]  /*167e0*/  @P6 STG.E desc[UR36][R4.64+0x3a4], R9 ;  /* 0x0003a40904006986 */ /* 0x0007e2000c101924 */
[----:B------:R-:W-:Y:S01]  /*167f0*/  ISETP.GT.AND P6, PT, R0, 0xf0, P3 ;  /* 0x000000f00000780c */ /* 0x000fe20001fc4270 */
[-C--:B0-----:R-:W-:Y:S01]  /*16800*/  FMUL R11, R154, R2.reuse ;  /* 0x000000029a0b7220 */ /* 0x081fe20000400000 */
[-C--:B-1----:R-:W-:Y:S01]  /*16810*/  FMUL R13, R153, R2.reuse ;  /* 0x00000002990d7220 */ /* 0x082fe20000400000 */
[----:B------:R-:W-:Y:S01]  /*16820*/  F2FP.TF32.F32.PACK_B R19, R19 ;  /* 0x00000013ff13723e */ /* 0x000fe200024050ff */
[----:B--2---:R-:W-:Y:S02]  /*16830*/  FMUL R3, R23, R2 ;  /* 0x0000000217037220 */ /* 0x004fe40000400000 */
[----:B------:R-:W-:-:S02]  /*16840*/  F2FP.TF32.F32.PACK_B R11, R11 ;  /* 0x0000000bff0b723e */ /* 0x000fc400024050ff */
[----:B------:R-:W-:Y:S02]  /*16850*/  F2FP.TF32.F32.PACK_B R13, R13 ;  /* 0x0000000dff0d723e */ /* 0x000fe400024050ff */
[----:B------:R-:W-:Y:S01]  /*16860*/  F2FP.TF32.F32.PACK_B R3, R3 ;  /* 0x00000003ff03723e */ /* 0x000fe200024050ff */
[----:B------:R0:W-:Y:S04]  /*16870*/  @P0 STG.E desc[UR36][R6.64+0x3a0], R19 ;  /* 0x0003a01306000986 */ /* 0x0001e8000c101924 */
[----:B------:R1:W-:Y:S04]  /*16880*/  @P5 STG.E desc[UR36][R6.64+0x3a4], R11 ;  /* 0x0003a40b06005986 */ /* 0x0003e8000c101924 */
[----:B------:R-:W-:Y:S01]  /*16890*/  @P6 STG.E desc[UR36][R4.64+0x3c0], R13 ;  /* 0x0003c00d04006986 */ /* 0x000fe2000c101924 */
[----:B------:R-:W-:-:S03]  /*168a0*/  ISETP.GT.AND P6, PT, R0, 0xf0, P2 ;  /* 0x000000f00000780c */ /* 0x000fc600017c4270 */
[----:B------:R2:W-:Y:S01]  /*168b0*/  @P4 STG.E desc[UR36][R4.64+0x3c4], R3 ;  /* 0x0003c40304004986 */ /* 0x0005e2000c101924 */
[C---:B------:R-:W-:Y:S02]  /*168c0*/  ISETP.GT.AND P4, PT, R0.reuse, 0xf8, P3 ;  /* 0x000000f80000780c */ /* 0x040fe40001f84270 */
[C---:B------:R-:W-:Y:S02]  /*168d0*/  ISETP.GT.AND P3, PT, R0.reuse, 0xf9, P3 ;  /* 0x000000f90000780c */ /* 0x040fe40001f64270 */
[----:B------:R-:W-:Y:S01]  /*168e0*/  ISETP.GT.AND P5, PT, R0, 0xf1, P2 ;  /* 0x000000f10000780c */ /* 0x000fe200017a4270 */
[-C--:B---3--:R-:W-:Y:S01]  /*168f0*/  FMUL R9, R22, R2.reuse ;  /* 0x0000000216097220 */ /* 0x088fe20000400000 */
[-C--:B------:R-:W-:Y:S01]  /*16900*/  FMUL R15, R21, R2.reuse ;  /* 0x00000002150f7220 */ /* 0x080fe20000400000 */
[-C--:B0-----:R-:W-:Y:S01]  /*16910*/  FMUL R19, R20, R2.reuse ;  /* 0x0000000214137220 */ /* 0x081fe20000400000 */
[----:B------:R-:W-:Y:S01]  /*16920*/  FMUL R21, R18, R2 ;  /* 0x0000000212157220 */ /* 0x000fe20000400000 */
[----:B------:R-:W-:Y:S01]  /*16930*/  USHF.L.U32 UR12, UR8, 0x9, URZ ;  /* 0x00000009080c7899 */ /* 0x000fe2000800063f */
[----:B------:R-:W-:-:S02]  /*16940*/  F2FP.TF32.F32.PACK_B R9, R9 ;  /* 0x00000009ff09723e */ /* 0x000fc400024050ff */
[----:B------:R-:W-:Y:S01]  /*16950*/  F2FP.TF32.F32.PACK_B R15, R15 ;  /* 0x0000000fff0f723e */ /* 0x000fe200024050ff */
[----:B------:R-:W-:Y:S01]  /*16960*/  USHF.L.U64.HI UR11, UR8, 0x9, UR9 ;  /* 0x00000009080b7899 */ /* 0x000fe20008010209 */
[----:B------:R-:W-:Y:S01]  /*16970*/  F2FP.TF32.F32.PACK_B R19, R19 ;  /* 0x00000013ff13723e */ /* 0x000fe200024050ff */
[----:B------:R-:W-:Y:S01]  /*16980*/  @P3 IMAD.MOV.U32 R10, RZ, RZ, R4 ;  /* 0x000000ffff0a3224 */ /* 0x000fe200078e0004 */
[----:B------:R-:W-:Y:S01]  /*16990*/  F2FP.TF32.F32.PACK_B R21, R21 ;  /* 0x00000015ff15723e */ /* 0x000fe200024050ff */
[----:B-1----:R-:W-:Y:S01]  /*169a0*/  @P3 IMAD.MOV.U32 R11, RZ, RZ, R5 ;  /* 0x000000ffff0b3224 */ /* 0x002fe200078e0005 */
[----:B------:R0:W-:Y:S01]  /*169b0*/  @P6 STG.E desc[UR36][R6.64+0x3c0], R9 ;  /* 0x0003c00906006986 */ /* 0x0001e2000c101924 */
[----:B--2---:R-:W-:-:S03]  /*169c0*/  MOV R3, UR12 ;  /* 0x0000000c00037c02 */ /* 0x004fc60008000f00 */
[----:B------:R-:W-:Y:S01]  /*169d0*/  @P5 STG.E desc[UR36][R6.64+0x3c4], R15 ;  /* 0x0003c40f06005986 */ /* 0x000fe2000c101924 */
[----:B------:R-:W-:-:S03]  /*169e0*/  ISETP.GT.AND P1, PT, R158, 0x80, PT ;  /* 0x000000809e00780c */ /* 0x000fc60003f24270 */
[----:B------:R1:W-:Y:S01]  /*169f0*/  @P4 STG.E desc[UR36][R4.64+0x3e0], R19 ;  /* 0x0003e01304004986 */ /* 0x0003e2000c101924 */
[C---:B------:R-:W-:Y:S02]  /*16a00*/  ISETP.GT.AND P4, PT, R0.reuse, 0xf8, P2 ;  /* 0x000000f80000780c */ /* 0x040fe40001784270 */
[----:B------:R-:W-:Y:S01]  /*16a10*/  ISETP.GT.AND P2, PT, R0, 0xf9, P2 ;  /* 0x000000f90000780c */ /* 0x000fe20001744270 */
[----:B------:R2:W-:Y:S01]  /*16a20*/  @P3 STG.E desc[UR36][R10.64+0x3e4], R21 ;  /* 0x0003e4150a003986 */ /* 0x0005e2000c101924 */
[----:B0-----:R-:W-:Y:S01]  /*16a30*/  IMAD.U32 R9, RZ, RZ, UR11 ;  /* 0x0000000bff097e24 */ /* 0x001fe2000f8e00ff */
[----:B------:R-:W-:Y:S01]  /*16a40*/  IADD3 R8, P3, P6, R4, UR5, R3 ;  /* 0x0000000504087c10 */ /* 0x000fe2000fe7e003 */
[-C--:B------:R-:W-:Y:S01]  /*16a50*/  FMUL R23, R14, R2.reuse ;  /* 0x000000020e177220 */ /* 0x080fe20000400000 */
[-C--:B------:R-:W-:Y:S01]  /*16a60*/  FMUL R13, R12, R2.reuse ;  /* 0x000000020c0d7220 */ /* 0x080fe20000400000 */
[----:B------:R-:W-:Y:S02]  /*16a70*/  ISETP.GT.AND P5, PT, R0, RZ, P1 ;  /* 0x000000ff0000720c */ /* 0x000fe40000fa4270 */
[----:B------:R-:W-:Y:S01]  /*16a80*/  IADD3.X R9, R5, UR4, R9, P3, P6 ;  /* 0x0000000405097c10 */ /* 0x000fe20009fec409 */
[----:B------:R-:W-:Y:S01]  /*16a90*/  FMUL R3, R24, R2 ;  /* 0x0000000218037220 */ /* 0x000fe20000400000 */
[----:B------:R-:W-:-:S02]  /*16aa0*/  ISETP.GT.AND P3, PT, R0, 0x1, P1 ;  /* 0x000000010000780c */ /* 0x000fc40000f64270 */
[----:B------:R-:W-:Y:S01]  /*16ab0*/  F2FP.TF32.F32.PACK_B R23, R23 ;  /* 0x00000017ff17723e */ /* 0x000fe200024050ff */
[----:B------:R-:W-:Y:S01]  /*16ac0*/  FMUL R25, R25, R2 ;  /* 0x0000000219197220 */ /* 0x000fe20000400000 */
[----:B-1----:R-:W-:Y:S02]  /*16ad0*/  IADD3 R4, P6, R4, UR12, RZ ;  /* 0x0000000c04047c10 */ /* 0x002fe4000ffde0ff */
[----:B------:R-:W-:Y:S02]  /*16ae0*/  F2FP.TF32.F32.PACK_B R13, R13 ;  /* 0x0000000dff0d723e */ /* 0x000fe400024050ff */
[----:B------:R-:W-:Y:S01]  /*16af0*/  ISETP.GT.AND P0, PT, R158, 0x88, PT ;  /* 0x000000889e00780c */ /* 0x000fe20003f04270 */
[----:B------:R-:W-:Y:S01]  /*16b00*/  @P4 STG.E desc[UR36][R6.64+0x3e0], R23 ;  /* 0x0003e01706004986 */ /* 0x000fe2000c101924 */
[----:B------:R-:W-:Y:S02]  /*16b10*/  IADD3.X R5, R5, UR11, RZ, P6, !PT ;  /* 0x0000000b05057c10 */ /* 0x000fe4000b7fe4ff */
[----:B------:R-:W-:Y:S01]  /*16b20*/  F2FP.TF32.F32.PACK_B R3, R3 ;  /* 0x00000003ff03723e */ /* 0x000fe200024050ff */
[----:B------:R-:W-:Y:S01]  /*16b30*/  @P2 STG.E desc[UR36][R6.64+0x3e4], R13 ;  /* 0x0003e40d06002986 */ /* 0x000fe2000c101924 */
[----:B------:R-:W-:-:S02]  /*16b40*/  F2FP.TF32.F32.PACK_B R25, R25 ;  /* 0x00000019ff19723e */ /* 0x000fc400024050ff */
[----:B------:R-:W-:Y:S01]  /*16b50*/  ISETP.GT.AND P2, PT, R0, RZ, P0 ;  /* 0x000000ff0000720c */ /* 0x000fe20000744270 */
[----:B------:R0:W-:Y:S01]  /*16b60*/  @P5 STG.E desc[UR36][R4.64], R3 ;  /* 0x0000000304005986 */ /* 0x0001e2000c101924 */
[-C--:B------:R-:W-:Y:S01]  /*16b70*/  FMUL R15, R26, R2.reuse ;  /* 0x000000021a0f7220 */ /* 0x080fe20000400000 */
[----:B------:R-:W-:Y:S02]  /*16b80*/  ISETP.GT.AND P4, PT, R0, 0x1, P0 ;  /* 0x000000010000780c */ /* 0x000fe40000784270 */
[----:B--2---:R-:W-:Y:S01]  /*16b90*/  IADD3 R10, P5, R4, UR5, RZ ;  /* 0x00000005040a7c10 */ /* 0x004fe2000ffbe0ff */
[----:B------:R-:W-:Y:S01]  /*16ba0*/  @P3 STG.E desc[UR36][R4.64+0x4], R25 ;  /* 0x0000041904003986 */ /* 0x000fe2000c101924 */
[----:B------:R-:W-:Y:S01]  /*16bb0*/  ISETP.GT.AND P3, PT, R0, 0x8, P1 ;  /* 0x000000080000780c */ /* 0x000fe20000f64270 */
[-C--:B------:R-:W-:Y:S01]  /*16bc0*/  FMUL R27, R27, R2.reuse ;  /* 0x000000021b1b7220 */ /* 0x080fe20000400000 */
[----:B------:R-:W-:Y:S02]  /*16bd0*/  F2FP.TF32.F32.PACK_B R15, R15 ;  /* 0x0000000fff0f723e */ /* 0x000fe400024050ff */
[----:B------:R-:W-:Y:S01]  /*16be0*/  IADD3.X R11, R5, UR4, RZ, P5, !PT ;  /* 0x00000004050b7c10 */ /* 0x000fe2000affe4ff */
[----:B0-----:R-:W-:Y:S01]  /*16bf0*/  FMUL R3, R28, R2 ;  /* 0x000000021c037220 */ /* 0x001fe20000400000 */
[----:B------:R-:W-:-:S02]  /*16c00*/  F2FP.TF32.F32.PACK_B R27, R27 ;  /* 0x0000001bff1b723e */ /* 0x000fc400024050ff */
[C---:B------:R-:W-:Y:S01]  /*16c10*/  ISETP.GT.AND P5, PT, R0.reuse, 0x9, P1 ;  /* 0x000000090000780c */ /* 0x040fe20000fa4270 */
[----:B------:R-:W-:Y:S01]  /*16c20*/  @P2 STG.E desc[UR36][R10.64], R15 ;  /* 0x0000000f0a002986 */ /* 0x000fe2000c101924 */
[----:B------:R-:W-:Y:S02]  /*16c30*/  F2FP.TF32.F32.PACK_B R3, R3 ;  /* 0x00000003ff03723e */ /* 0x000fe400024050ff */
[----:B------:R-:W-:Y:S01]  /*16c40*/  ISETP.GT.AND P2, PT, R0, 0x8, P0 ;  /* 0x000000080000780c */ /* 0x000fe20000744270 */
[-C--:B------:R-:W-:Y:S01]  /*16c50*/  FMUL R29, R29, R2.reuse ;  /* 0x000000021d1d7220 */ /* 0x080fe20000400000 */
[----:B------:R0:W-:Y:S01]  /*16c60*/  @P4 STG.E desc[UR36][R10.64+0x4], R27 ;  /* 0x0000041b0a004986 */ /* 0x0001e2000c101924 */
[----:B------:R-:W-:Y:S01]  /*16c70*/  FMUL R13, R30, R2 ;  /* 0x000000021e0d7220 */ /* 0x000fe20000400000 */
[----:B------:R-:W-:Y:S02]  /*16c80*/  IADD3 R6, P4, R4, UR5, RZ ;  /* 0x0000000504067c10 */ /* 0x000fe4000ff9e0ff */
[----:B------:R1:W-:Y:S01]  /*16c90*/  @P3 STG.E desc[UR36][R4.64+0x20], R3 ;  /* 0x0000200304003986 */ /* 0x0003e2000c101924 */
[----:B------:R-:W-:-:S02]  /*16ca0*/  ISETP.GT.AND P3, PT, R0, 0x9, P0 ;  /* 0x000000090000780c */ /* 0x000fc40000764270 */
[----:B------:R-:W-:Y:S01]  /*16cb0*/  F2FP.TF32.F32.PACK_B R29, R29 ;  /* 0x0000001dff1d723e */ /* 0x000fe200024050ff */
[----:B------:R-:W-:Y:S01]  /*16cc0*/  FMUL R31, R31, R2 ;  /* 0x000000021f1f7220 */ /* 0x000fe20000400000 */
[----:B------:R-:W-:Y:S02]  /*16cd0*/  F2FP.TF32.F32.PACK_B R13, R13 ;  /* 0x0000000dff0d723e */ /* 0x000fe400024050ff */
[----:B------:R-:W-:Y:S01]  /*16ce0*/  IADD3.X R7, R5, UR4, RZ, P4, !PT ;  /* 0x0000000405077c10 */ /* 0x000fe2000a7fe4ff */
[----:B------:R-:W-:Y:S01]  /*16cf0*/  @P5 STG.E desc[UR36][R4.64+0x24], R29 ;  /* 0x0000241d04005986 */ /* 0x000fe2000c101924 */
[----:B------:R-:W-:-:S03]  /*16d00*/  F2FP.TF32.F32.PACK_B R31, R31 ;  /* 0x0000001fff1f723e */ /* 0x000fc600024050ff */
[----:B------:R2:W-:Y:S01]  /*16d10*/  @P2 STG.E desc[UR36][R6.64+0x20], R13 ;  /* 0x0000200d06002986 */ /* 0x0005e2000c101924 */
[C---:B------:R-:W-:Y:S02]  /*16d20*/  ISETP.GT.AND P2, PT, R0.reuse, 0x10, P0 ;  /* 0x000000100000780c */ /* 0x040fe40000744270 */
[C---:B------:R-:W-:Y:S01]  /*16d30*/  ISETP.GT.AND P4, PT, R0.reuse, 0x10, P1 ;  /* 0x000000100000780c */ /* 0x040fe20000f84270 */
[----:B------:R-:W-:Y:S01]  /*16d40*/  @P3 STG.E desc[UR36][R8.64+0x24], R31 ;  /* 0x0000241f08003986 */ /* 0x000fe2000c101924 */
[----:B------:R-:W-:Y:S01]  /*16d50*/  ISETP.GT.AND P5, PT, R0, 0x11, P1 ;  /* 0x000000110000780c */ /* 0x000fe20000fa4270 */
[-C--:B0-----:R-:W-:Y:S01]  /*16d60*/  FMUL R11, R32, R2.reuse ;  /* 0x00000002200b7220 */ /* 0x081fe20000400000 */
[----:B------:R-:W-:Y:S01]  /*16d70*/  ISETP.GT.AND P3, PT, R0, 0x11, P0 ;  /* 0x000000110000780c */ /* 0x000fe20000764270 */
[-C--:B------:R-:W-:Y:S01]  /*16d80*/  FMUL R33, R33, R2.reuse ;  /* 0x0000000221217220 */ /* 0x080fe20000400000 */
[----:B-1----:R-:W-:Y:S02]  /*16d90*/  FMUL R3, R34, R2 ;  /* 0x0000000222037220 */ /* 0x002fe40000400000 */
[----:B------:R-:W-:-:S02]  /*16da0*/  F2FP.TF32.F32.PACK_B R11, R11 ;  /* 0x0000000bff0b723e */ /* 0x000fc400024050ff */
[----:B------:R-:W-:Y:S01]  /*16db0*/  F2FP.TF32.F32.PACK_B R33, R33 ;  /* 0x00000021ff21723e */ /* 0x000fe200024050ff */
[----:B--2---:R-:W-:Y:S01]  /*16dc0*/  @P2 IMAD.MOV.U32 R6, RZ, RZ, R8 ;  /* 0x000000ffff062224 */ /* 0x004fe200078e0008 */
[----:B------:R-:W-:Y:S01]  /*16dd0*/  F2FP.TF32.F32.PACK_B R3, R3 ;  /* 0x00000003ff03723e */ /* 0x000fe200024050ff */
[----:B------:R-:W-:Y:S02]  /*16de0*/  @P2 IMAD.MOV.U32 R7, RZ, RZ, R9 ;  /* 0x000000ffff072224 */ /* 0x000fe400078e0009 */
[----:B------:R-:W-:Y:S01]  /*16df0*/  FMUL R35, R35, R2 ;  /* 0x0000000223237220 */ /* 0x000fe20000400000 */
[----:B------:R-:W-:Y:S04]  /*16e00*/  @P4 STG.E desc[UR36][R4.64+0x40], R11 ;  /* 0x0000400b04004986 */ /* 0x000fe8000c101924 */
[----:B------:R-:W-:Y:S01]  /*16e10*/  @P5 STG.E desc[UR36][R4.64+0x44], R33 ;  /* 0x0000442104005986 */ /* 0x000fe2000c101924 */
[----:B------:R-:W-:-:S03]  /*16e20*/  F2FP.TF32.F32.PACK_B R35, R35 ;  /* 0x00000023ff23723e */ /* 0x000fc600024050ff */
[----:B------:R0:W-:Y:S01]  /*16e30*/  @P2 STG.E desc[UR36][R6.64+0x40], R3 ;  /* 0x0000400306002986 */ /* 0x0001e2000c101924 */
[C---:B------:R-:W-:Y:S02]  /*16e40*/  ISETP.GT.AND P2, PT, R0.reuse, 0x18, P0 ;  /* 0x000000180000780c */ /* 0x040fe40000744270 */
[C---:B------:R-:W-:Y:S02]  /*16e50*/  ISETP.GT.AND P4, PT, R0.reuse, 0x18, P1 ;  /* 0x000000180000780c */ /* 0x040fe40000f84270 */
[----:B------:R-:W-:Y:S01]  /*16e60*/  ISETP.GT.AND P5, PT, R0, 0x19, P1 ;  /* 0x000000190000780c */ /* 0x000fe20000fa4270 */
[----:B0-----:R-:W-:Y:S02]  /*16e70*/  @P3 IMAD.MOV.U32 R6, RZ, RZ, R8 ;  /* 0x000000ffff063224 */ /* 0x001fe400078e0008 */
[----:B------:R-:W-:Y:S02]  /*16e80*/  @P3 IMAD.MOV.U32 R7, RZ, RZ, R9 ;  /* 0x000000ffff073224 */ /* 0x000fe400078e0009 */
[-C--:B------:R-:W-:Y:S01]  /*16e90*/  FMUL R13, R36, R2.reuse ;  /* 0x00000002240d7220 */ /* 0x080fe20000400000 */
[----:B------:R-:W-:-:S02]  /*16ea0*/  FMUL R37, R37, R2 ;  /* 0x0000000225257220 */ /* 0x000fc40000400000 */
[----:B------:R0:W-:Y:S01]  /*16eb0*/  @P3 STG.E desc[UR36][R6.64+0x44], R35 ;  /* 0x0000442306003986 */ /* 0x0001e2000c101924 */
[----:B------:R-:W-:Y:S01]  /*16ec0*/  ISETP.GT.AND P3, PT, R0, 0x19, P0 ;  /* 0x000000190000780c */ /* 0x000fe20000764270 */
[-C--:B------:R-:W-:Y:S01]  /*16ed0*/  FMUL R11, R38, R2.reuse ;  /* 0x00000002260b7220 */ /* 0x080fe20000400000 */
[----:B------:R-:W-:Y:S02]  /*16ee0*/  F2FP.TF32.F32.PACK_B R13, R13 ;  /* 0x0000000dff0d723e */ /* 0x000fe400024050ff */
[----:B------:R-:W-:Y:S01]  /*16ef0*/  F2FP.TF32.F32.PACK_B R37, R37 ;  /* 0x00000025ff25723e */ /* 0x000fe200024050ff */
[----:B------:R-:W-:Y:S01]  /*16f00*/  FMUL R39, R39, R2 ;  /* 0x0000000227277220 */ /* 0x000fe20000400000 */
[----:B------:R-:W-:Y:S01]  /*16f10*/  F2FP.TF32.F32.PACK_B R11, R11 ;  /* 0x0000000bff0b723e */ /* 0x000fe200024050ff */
[----:B------:R-:W-:Y:S01]  /*16f20*/  @P4 STG.E desc[UR36][R4.64+0x60], R13 ;  /* 0x0000600d04004986 */ /* 0x000fe2000c101924 */
[----:B0-----:R-:W-:Y:S02]  /*16f30*/  @P2 IMAD.MOV.U32 R6, RZ, RZ, R8 ;  /* 0x000000ffff062224 */ /* 0x001fe400078e0008 */
[----:B------:R-:W-:Y:S01]  /*16f40*/  @P2 IMAD.MOV.U32 R7, RZ, RZ, R9 ;  /* 0x000000ffff072224 */ /* 0x000fe200078e0009 */
        /* <DEDUP_REMOVED lines=25> */
[----:B------:R-:W-:Y:S02]  /*170e0*/  ISETP.GT.AND P5, PT, R0, 0x29, P1 ;  /* 0x000000290000780c */ /* 0x000fe40000fa4270 */
[----:B0-----:R-:W-:Y:S01]  /*170f0*/  @P3 MOV R6, R8 ;  /* 0x0000000800063202 */ /* 0x001fe20000000f00 */
        /* <DEDUP_REMOVED lines=71> */
[----:B0-----:R-:W-:Y:S01]  /*17570*/  @P2 MOV R6, R8 ;  /* 0x0000000800062202 */ /* 0x001fe20000000f00 */
[----:B------:R-:W-:-:S02]  /*17580*/  @P2 IMAD.MOV.U32 R7, RZ, RZ, R9 ;  /* 0x000000ffff072224 */ /* 0x000fc400078e0009 */
        /* <DEDUP_REMOVED lines=306> */
[-C--:B------:R-:W-:Y:S01]  /*188b0*/  FMUL R13, R120, R2.reuse ;  /* 0x00000002780d7220 */ /* 0x080fe20000400000 */
[----:B0-----:R-:W-:Y:S02]  /*188c0*/  @P3 IMAD.MOV.U32 R6, RZ, RZ, R8 ;  /* 0x000000ffff063224 */ /* 0x001fe400078e0008 */
[----:B------:R-:W-:Y:S02]  /*188d0*/  @P3 IMAD.MOV.U32 R7, RZ, RZ, R9 ;  /* 0x000000ffff073224 */ /* 0x000fe400078e0009 */
[-C--:B------:R-:W-:Y:S01]  /*188e0*/  FMUL R121, R121, R2.reuse ;  /* 0x0000000279797220 */ /* 0x080fe20000400000 */
[----:B------:R-:W-:-:S02]  /*188f0*/  FMUL R11, R122, R2 ;  /* 0x000000027a0b7220 */ /* 0x000fc40000400000 */
[----:B------:R0:W-:Y:S01]  /*18900*/  @P3 STG.E desc[UR36][R6.64+0x2e4], R119 ;  /* 0x0002e47706003986 */ /* 0x0001e2000c101924 */
[C---:B------:R-:W-:Y:S02]  /*18910*/  ISETP.GT.AND P3, PT, R0.reuse, 0xc1, P0 ;  /* 0x000000c10000780c */ /* 0x040fe40000764270 */
[----:B------:R-:W-:Y:S02]  /*18920*/  F2FP.TF32.F32.PACK_B R13, R13 ;  /* 0x0000000dff0d723e */ /* 0x000fe400024050ff */
[----:B------:R-:W-:Y:S01]  /*18930*/  F2FP.TF32.F32.PACK_B R121, R121 ;  /* 0x00000079ff79723e */ /* 0x000fe200024050ff */
[-C--:B------:R-:W-:Y:S01]  /*18940*/  FMUL R123, R123, R2.reuse ;  /* 0x000000027b7b7220 */ /* 0x080fe20000400000 */
[----:B------:R-:W-:Y:S01]  /*18950*/  F2FP.TF32.F32.PACK_B R11, R11 ;  /* 0x0000000bff0b723e */ /* 0x000fe200024050ff */
[----:B------:R-:W-:Y:S01]  /*18960*/  @P4 STG.E desc[UR36][R4.64+0x300], R13 ;  /* 0x0003000d04004986 */ /* 0x000fe2000c101924 */
[----:B0-----:R-:W-:Y:S02]  /*18970*/  @P2 IMAD.MOV.U32 R6, RZ, RZ, R8 ;  /* 0x000000ffff062224 */ /* 0x001fe400078e0008 */
[----:B------:R-:W-:Y:S01]  /*18980*/  @P2 IMAD.MOV.U32 R7, RZ, RZ, R9 ;  /* 0x000000ffff072224 */ /* 0x000fe200078e0009 */
[----:B------:R-:W-:Y:S01]  /*18990*/  @P5 STG.E desc[UR36][R4.64+0x304], R121 ;  /* 0x0003047904005986 */ /* 0x000fe2000c101924 */
[----:B------:R-:W-:Y:S01]  /*189a0*/  ISETP.GT.AND P4, PT, R0, 0xc8, P1 ;  /* 0x000000c80000780c */ /* 0x000fe20000f84270 */
[----:B------:R-:W-:Y:S01]  /*189b0*/  FMUL R3, R124, R2 ;  /* 0x000000027c037220 */ /* 0x000fe20000400000 */
[----:B------:R-:W-:Y:S01]  /*189c0*/  F2FP.TF32.F32.PACK_B R123, R123 ;  /* 0x0000007bff7b723e */ /* 0x000fe200024050ff */
[----:B------:R0:W-:Y:S01]  /*189d0*/  @P2 STG.E desc[UR36][R6.64+0x300], R11 ;  /* 0x0003000b06002986 */ /* 0x0001e2000c101924 */
[----:B------:R-:W-:-:S02]  /*189e0*/  ISETP.GT.AND P2, PT, R0, 0xc8, P0 ;  /* 0x000000c80000780c */ /* 0x000fc40000744270 */
[----:B------:R-:W-:Y:S01]  /*189f0*/  ISETP.GT.AND P5, PT, R0, 0xc9, P1 ;  /* 0x000000c90000780c */ /* 0x000fe20000fa4270 */
[-C--:B------:R-:W-:Y:S01]  /*18a00*/  FMUL R125, R125, R2.reuse ;  /* 0x000000027d7d7220 */ /* 0x080fe20000400000 */
[----:B------:R-:W-:Y:S01]  /*18a10*/  F2FP.TF32.F32.PACK_B R3, R3 ;  /* 0x00000003ff03723e */ /* 0x000fe200024050ff */
[----:B0-----:R-:W-:Y:S02]  /*18a20*/  @P3 IMAD.MOV.U32 R6, RZ, RZ, R8 ;  /* 0x000000ffff063224 */ /* 0x001fe400078e0008 */
[----:B------:R-:W-:Y:S02]  /*18a30*/  @P3 IMAD.MOV.U32 R7, RZ, RZ, R9 ;  /* 0x000000ffff073224 */ /* 0x000fe400078e0009 */
[----:B------:R-:W-:-:S03]  /*18a40*/  FMUL R13, R126, R2 ;  /* 0x000000027e0d7220 */ /* 0x000fc60000400000 */
[----:B------:R0:W-:Y:S01]  /*18a50*/  @P3 STG.E desc[UR36][R6.64+0x304], R123 ;  /* 0x0003047b06003986 */ /* 0x0001e2000c101924 */
[C---:B------:R-:W-:Y:S02]  /*18a60*/  ISETP.GT.AND P3, PT, R0.reuse, 0xc9, P0 ;  /* 0x000000c90000780c */ /* 0x040fe40000764270 */
[----:B------:R-:W-:Y:S01]  /*18a70*/  F2FP.TF32.F32.PACK_B R125, R125 ;  /* 0x0000007dff7d723e */ /* 0x000fe200024050ff */
[----:B------:R-:W-:Y:S01]  /*18a80*/  @P4 STG.E desc[UR36][R4.64+0x320], R3 ;  /* 0x0003200304004986 */ /* 0x000fe2000c101924 */
[----:B------:R-:W-:Y:S01]  /*18a90*/  ISETP.GT.AND P4, PT, R0, 0xd0, P1 ;  /* 0x000000d00000780c */ /* 0x000fe20000f84270 */
[-C--:B------:R-:W-:Y:S01]  /*18aa0*/  FMUL R127, R127, R2.reuse ;  /* 0x000000027f7f7220 */ /* 0x080fe20000400000 */
[----:B------:R-:W-:Y:S01]  /*18ab0*/  F2FP.TF32.F32.PACK_B R13, R13 ;  /* 0x0000000dff0d723e */ /* 0x000fe200024050ff */
[----:B------:R-:W-:Y:S01]  /*18ac0*/  FMUL R11, R128, R2 ;  /* 0x00000002800b7220 */ /* 0x000fe20000400000 */
[----:B0-----:R-:W-:Y:S02]  /*18ad0*/  @P2 IMAD.MOV.U32 R6, RZ, RZ, R8 ;  /* 0x000000ffff062224 */ /* 0x001fe400078e0008 */
[----:B------:R-:W-:Y:S01]  /*18ae0*/  @P2 IMAD.MOV.U32 R7, RZ, RZ, R9 ;  /* 0x000000ffff072224 */ /* 0x000fe200078e0009 */
[----:B------:R-:W-:Y:S01]  /*18af0*/  @P5 STG.E desc[UR36][R4.64+0x324], R125 ;  /* 0x0003247d04005986 */ /* 0x000fe2000c101924 */
[----:B------:R-:W-:-:S02]  /*18b00*/  ISETP.GT.AND P5, PT, R0, 0xd1, P1 ;  /* 0x000000d10000780c */ /* 0x000fc40000fa4270 */
[----:B------:R-:W-:Y:S01]  /*18b10*/  F2FP.TF32.F32.PACK_B R127, R127 ;  /* 0x0000007fff7f723e */ /* 0x000fe200024050ff */
[----:B------:R0:W-:Y:S01]  /*18b20*/  @P2 STG.E desc[UR36][R6.64+0x320], R13 ;  /* 0x0003200d06002986 */ /* 0x0001e2000c101924 */
[----:B------:R-:W-:Y:S02]  /*18b30*/  F2FP.TF32.F32.PACK_B R11, R11 ;  /* 0x0000000bff0b723e */ /* 0x000fe400024050ff */
[----:B------:R-:W-:Y:S01]  /*18b40*/  ISETP.GT.AND P2, PT, R0, 0xd0, P0 ;  /* 0x000000d00000780c */ /* 0x000fe20000744270 */
[----:B------:R-:W-:Y:S01]  /*18b50*/  FMUL R129, R129, R2 ;  /* 0x0000000281817220 */ /* 0x000fe20000400000 */
[----:B0-----:R-:W-:Y:S01]  /*18b60*/  @P3 MOV R6, R8 ;  /* 0x0000000800063202 */ /* 0x001fe20000000f00 */
[----:B------:R-:W-:-:S03]  /*18b70*/  @P3 IMAD.MOV.U32 R7, RZ, RZ, R9 ;  /* 0x000000ffff073224 */ /* 0x000fc600078e0009 */
[----:B------:R-:W-:Y:S02]  /*18b80*/  F2FP.TF32.F32.PACK_B R129, R129 ;  /* 0x00000081ff81723e */ /* 0x000fe400024050ff */
[----:B------:R0:W-:Y:S01]  /*18b90*/  @P3 STG.E desc[UR36][R6.64+0x324], R127 ;  /* 0x0003247f06003986 */ /* 0x0001e2000c101924 */
[----:B------:R-:W-:-:S03]  /*18ba0*/  FMUL R3, R130, R2 ;  /* 0x0000000282037220 */ /* 0x000fc60000400000 */
[----:B------:R1:W-:Y:S01]  /*18bb0*/  @P4 STG.E desc[UR36][R4.64+0x340], R11 ;  /* 0x0003400b04004986 */ /* 0x0003e2000c101924 */
[C---:B------:R-:W-:Y:S02]  /*18bc0*/  ISETP.GT.AND P4, PT, R0.reuse, 0xd1, P0 ;  /* 0x000000d10000780c */ /* 0x040fe40000784270 */
[C---:B------:R-:W-:Y:S01]  /*18bd0*/  ISETP.GT.AND P3, PT, R0.reuse, 0xd8, P0 ;  /* 0x000000d80000780c */ /* 0x040fe20000764270 */
[----:B------:R-:W-:Y:S01]  /*18be0*/  @P5 STG.E desc[UR36][R4.64+0x344], R129 ;  /* 0x0003448104005986 */ /* 0x000fe2000c101924 */
[----:B------:R-:W-:Y:S01]  /*18bf0*/  ISETP.GT.AND P5, PT, R0, 0xd8, P1 ;  /* 0x000000d80000780c */ /* 0x000fe20000fa4270 */
[----:B------:R-:W-:Y:S01]  /*18c00*/  FMUL R131, R131, R2 ;  /* 0x0000000283837220 */ /* 0x000fe20000400000 */
[----:B------:R-:W-:Y:S01]  /*18c10*/  F2FP.TF32.F32.PACK_B R3, R3 ;  /* 0x00000003ff03723e */ /* 0x000fe200024050ff */
[----:B0-----:R-:W-:Y:S02]  /*18c20*/  @P2 IMAD.MOV.U32 R6, RZ, RZ, R8 ;  /* 0x000000ffff062224 */ /* 0x001fe400078e0008 */
[----:B------:R-:W-:-:S02]  /*18c30*/  @P2 IMAD.MOV.U32 R7, RZ, RZ, R9 ;  /* 0x000000ffff072224 */ /* 0x000fc400078e0009 */
[-C--:B------:R-:W-:Y:S01]  /*18c40*/  FMUL R13, R132, R2.reuse ;  /* 0x00000002840d7220 */ /* 0x080fe20000400000 */
[----:B------:R-:W-:Y:S01]  /*18c50*/  ISETP.GT.AND P6, PT, R0, 0xd9, P1 ;  /* 0x000000d90000780c */ /* 0x000fe20000fc4270 */
[-C--:B------:R-:W-:Y:S01]  /*18c60*/  FMUL R133, R133, R2.reuse ;  /* 0x0000000285857220 */ /* 0x080fe20000400000 */
[----:B------:R-:W-:Y:S01]  /*18c70*/  F2FP.TF32.F32.PACK_B R131, R131 ;  /* 0x00000083ff83723e */ /* 0x000fe200024050ff */
[----:B------:R0:W-:Y:S01]  /*18c80*/  @P2 STG.E desc[UR36][R6.64+0x340], R3 ;  /* 0x0003400306002986 */ /* 0x0001e2000c101924 */
[----:B-1----:R-:W-:Y:S01]  /*18c90*/  FMUL R11, R134, R2 ;  /* 0x00000002860b7220 */ /* 0x002fe20000400000 */
[----:B------:R-:W-:Y:S02]  /*18ca0*/  F2FP.TF32.F32.PACK_B R13, R13 ;  /* 0x0000000dff0d723e */ /* 0x000fe400024050ff */
[----:B------:R-:W-:Y:S02]  /*18cb0*/  ISETP.GT.AND P2, PT, R0, 0xd9, P0 ;  /* 0x000000d90000780c */ /* 0x000fe40000744270 */
[----:B------:R-:W-:Y:S01]  /*18cc0*/  F2FP.TF32.F32.PACK_B R133, R133 ;  /* 0x00000085ff85723e */ /* 0x000fe200024050ff */
[----:B0-----:R-:W-:-:S02]  /*18cd0*/  @P4 IMAD.MOV.U32 R6, RZ, RZ, R8 ;  /* 0x000000ffff064224 */ /* 0x001fc400078e0008 */
[----:B------:R-:W-:Y:S01]  /*18ce0*/  @P4 IMAD.MOV.U32 R7, RZ, RZ, R9 ;  /* 0x000000ffff074224 */ /* 0x000fe200078e0009 */
[----:B------:R-:W-:-:S04]  /*18cf0*/  F2FP.TF32.F32.PACK_B R11, R11 ;  /* 0x0000000bff0b723e */ /* 0x000fc800024050ff */
[----:B------:R0:W-:Y:S01]  /*18d00*/  @P4 STG.E desc[UR36][R6.64+0x344], R131 ;  /* 0x0003448306004986 */ /* 0x0001e2000c101924 */
[----:B------:R-:W-:-:S03]  /*18d10*/  FMUL R135, R135, R2 ;  /* 0x0000000287877220 */ /* 0x000fc60000400000 */
[----:B------:R1:W-:Y:S01]  /*18d20*/  @P5 STG.E desc[UR36][R4.64+0x360], R13 ;  /* 0x0003600d04005986 */ /* 0x0003e2000c101924 */
[----:B------:R-:W-:-:S03]  /*18d30*/  ISETP.GT.AND P5, PT, R0, 0xe0, P0 ;  /* 0x000000e00000780c */ /* 0x000fc600007a4270 */
[----:B------:R-:W-:Y:S01]  /*18d40*/  @P6 STG.E desc[UR36][R4.64+0x364], R133 ;  /* 0x0003648504006986 */ /* 0x000fe2000c101924 */
[----:B0-----:R-:W-:Y:S02]  /*18d50*/  @P3 IMAD.MOV.U32 R6, RZ, RZ, R8 ;  /* 0x000000ffff063224 */ /* 0x001fe400078e0008 */
[----:B------:R-:W-:Y:S01]  /*18d60*/  @P3 IMAD.MOV.U32 R7, RZ, RZ, R9 ;  /* 0x000000ffff073224 */ /* 0x000fe200078e0009 */
[----:B------:R-:W-:-:S04]  /*18d70*/  ISETP.GT.AND P4, PT, R0, 0xe1, P1 ;  /* 0x000000e10000780c */ /* 0x000fc80000f84270 */
[----:B------:R0:W-:Y:S01]  /*18d80*/  @P3 STG.E desc[UR36][R6.64+0x360], R11 ;  /* 0x0003600b06003986 */ /* 0x0001e2000c101924 */
[----:B------:R-:W-:Y:S01]  /*18d90*/  ISETP.GT.AND P3, PT, R0, 0xe0, P1 ;  /* 0x000000e00000780c */ /* 0x000fe20000f64270 */
[-C--:B------:R-:W-:Y:S01]  /*18da0*/  FMUL R3, R136, R2.reuse ;  /* 0x0000000288037220 */ /* 0x080fe20000400000 */
[----:B------:R-:W-:Y:S01]  /*18db0*/  ISETP.GT.AND P6, PT, R0, 0xe1, P0 ;  /* 0x000000e10000780c */ /* 0x000fe200007c4270 */
[-C--:B------:R-:W-:Y:S01]  /*18dc0*/  FMUL R137, R137, R2.reuse ;  /* 0x0000000289897220 */ /* 0x080fe20000400000 */
[----:B------:R-:W-:Y:S01]  /*18dd0*/  F2FP.TF32.F32.PACK_B R135, R135 ;  /* 0x00000087ff87723e */ /* 0x000fe200024050ff */
[-C--:B-1----:R-:W-:Y:S01]  /*18de0*/  FMUL R13, R138, R2.reuse ;  /* 0x000000028a0d7220 */ /* 0x082fe20000400000 */
[----:B------:R-:W-:Y:S01]  /*18df0*/  F2FP.TF32.F32.PACK_B R3, R3 ;  /* 0x00000003ff03723e */ /* 0x000fe200024050ff */
[----:B0-----:R-:W-:Y:S02]  /*18e00*/  @P2 IMAD.MOV.U32 R6, RZ, RZ, R8 ;  /* 0x000000ffff062224 */ /* 0x001fe400078e0008 */
[----:B------:R-:W-:Y:S01]  /*18e10*/  @P2 IMAD.MOV.U32 R7, RZ, RZ, R9 ;  /* 0x000000ffff072224 */ /* 0x000fe200078e0009 */
[----:B------:R-:W-:Y:S01]  /*18e20*/  F2FP.TF32.F32.PACK_B R137, R137 ;  /* 0x00000089ff89723e */ /* 0x000fe200024050ff */
[----:B------:R-:W-:Y:S01]  /*18e30*/  FMUL R139, R139, R2 ;  /* 0x000000028b8b7220 */ /* 0x000fe20000400000 */
[----:B------:R-:W-:-:S02]  /*18e40*/  F2FP.TF32.F32.PACK_B R13, R13 ;  /* 0x0000000dff0d723e */ /* 0x000fc400024050ff */
[----:B------:R0:W-:Y:S02]  /*18e50*/  @P2 STG.E desc[UR36][R6.64+0x364], R135 ;  /* 0x0003648706002986 */ /* 0x0001e4000c101924 */
[----:B------:R-:W-:Y:S02]  /*18e60*/  F2FP.TF32.F32.PACK_B R139, R139 ;  /* 0x0000008bff8b723e */ /* 0x000fe400024050ff */
[----:B------:R-:W-:Y:S04]  /*18e70*/  @P3 STG.E desc[UR36][R4.64+0x380], R3 ;  /* 0x0003800304003986 */ /* 0x000fe8000c101924 */
[----:B------:R-:W-:Y:S01]  /*18e80*/  @P4 STG.E desc[UR36][R4.64+0x384], R137 ;  /* 0x0003848904004986 */ /* 0x000fe2000c101924 */
[----:B0-----:R-:W-:Y:S02]  /*18e90*/  @P5 IMAD.MOV.U32 R6, RZ, RZ, R8 ;  /* 0x000000ffff065224 */ /* 0x001fe400078e0008 */
[----:B------:R-:W-:-:S05]  /*18ea0*/  @P5 IMAD.MOV.U32 R7, RZ, RZ, R9 ;  /* 0x000000ffff075224 */ /* 0x000fca00078e0009 */
[----:B------:R0:W-:Y:S01]  /*18eb0*/  @P5 STG.E desc[UR36][R6.64+0x380], R13 ;  /* 0x0003800d06005986 */ /* 0x0001e2000c101924 */
[C---:B------:R-:W-:Y:S02]  /*18ec0*/  ISETP.GT.AND P5, PT, R0.reuse, 0xe8, P0 ;  /* 0x000000e80000780c */ /* 0x040fe400007a4270 */
[C---:B------:R-:W-:Y:S01]  /*18ed0*/  ISETP.GT.AND P2, PT, R0.reuse, 0xe8, P1 ;  /* 0x000000e80000780c */ /* 0x040fe20000f44270 */
[----:B0-----:R-:W-:Y:S02]  /*18ee0*/  @P6 IMAD.MOV.U32 R6, RZ, RZ, R8 ;  /* 0x000000ffff066224 */ /* 0x001fe400078e0008 */
[----:B------:R-:W-:Y:S01]  /*18ef0*/  @P6 IMAD.MOV.U32 R7, RZ, RZ, R9 ;  /* 0x000000ffff076224 */ /* 0x000fe200078e0009 */
[----:B------:R-:W-:-:S04]  /*18f00*/  ISETP.GT.AND P3, PT, R0, 0xe9, P0 ;  /* 0x000000e90000780c */ /* 0x000fc80000764270 */
[----:B------:R0:W-:Y:S01]  /*18f10*/  @P6 STG.E desc[UR36][R6.64+0x384], R139 ;  /* 0x0003848b06006986 */ /* 0x0001e2000c101924 */
[----:B------:R-:W-:Y:S01]  /*18f20*/  ISETP.GT.AND P6, PT, R0, 0xe9, P1 ;  /* 0x000000e90000780c */ /* 0x000fe20000fc4270 */
[-C--:B------:R-:W-:Y:S01]  /*18f30*/  FMUL R11, R140, R2.reuse ;  /* 0x000000028c0b7220 */ /* 0x080fe20000400000 */
[-C--:B------:R-:W-:Y:S01]  /*18f40*/  FMUL R141, R141, R2.reuse ;  /* 0x000000028d8d7220 */ /* 0x080fe20000400000 */
[-C--:B------:R-:W-:Y:S01]  /*18f50*/  FMUL R15, R142, R2.reuse ;  /* 0x000000028e0f7220 */ /* 0x080fe20000400000 */
[----:B------:R-:W-:Y:S02]  /*18f60*/  ISETP.GT.AND P4, PT, R0, 0xf0, P1 ;  /* 0x000000f00000780c */ /* 0x000fe40000f84270 */
[----:B------:R-:W-:Y:S02]  /*18f70*/  F2FP.TF32.F32.PACK_B R11, R11 ;  /* 0x0000000bff0b723e */ /* 0x000fe400024050ff */
[----:B------:R-:W-:Y:S01]  /*18f80*/  F2FP.TF32.F32.PACK_B R141, R141 ;  /* 0x0000008dff8d723e */ /* 0x000fe200024050ff */
[----:B------:R-:W-:Y:S01]  /*18f90*/  FMUL R143, R143, R2 ;  /* 0x000000028f8f7220 */ /* 0x000fe20000400000 */
[----:B------:R-:W-:Y:S01]  /*18fa0*/  F2FP.TF32.F32.PACK_B R15, R15 ;  /* 0x0000000fff0f723e */ /* 0x000fe200024050ff */
[----:B0-----:R-:W-:Y:S01]  /*18fb0*/  @P5 IMAD.MOV.U32 R7, RZ, RZ, R9 ;  /* 0x000000ffff075224 */ /* 0x001fe200078e0009 */
[----:B------:R-:W-:Y:S01]  /*18fc0*/  @P5 MOV R6, R8 ;  /* 0x0000000800065202 */ /* 0x000fe20000000f00 */
[----:B------:R-:W-:Y:S01]  /*18fd0*/  FMUL R3, R144, R2 ;  /* 0x0000000290037220 */ /* 0x000fe20000400000 */
[----:B------:R-:W-:Y:S01]  /*18fe0*/  @P2 STG.E desc[UR36][R4.64+0x3a0], R11 ;  /* 0x0003a00b04002986 */ /* 0x000fe2000c101924 */
[----:B------:R-:W-:-:S03]  /*18ff0*/  F2FP.TF32.F32.PACK_B R143, R143 ;  /* 0x0000008fff8f723e */ /* 0x000fc600024050ff */
[----:B------:R-:W-:Y:S01]  /*19000*/  @P6 STG.E desc[UR36][R4.64+0x3a4], R141 ;  /* 0x0003a48d04006986 */ /* 0x000fe2000c101924 */
[----:B------:R-:W-:-:S03]  /*19010*/  F2FP.TF32.F32.PACK_B R3, R3 ;  /* 0x00000003ff03723e */ /* 0x000fc600024050ff */
[----:B------:R0:W-:Y:S01]  /*19020*/  @P5 STG.E desc[UR36][R6.64+0x3a0], R15 ;  /* 0x0003a00f06005986 */ /* 0x0001e2000c101924 */
[C---:B------:R-:W-:Y:S02]  /*19030*/  ISETP.GT.AND P5, PT, R0.reuse, 0xf0, P0 ;  /* 0x000000f00000780c */ /* 0x040fe400007a4270 */
[----:B------:R-:W-:Y:S01]  /*19040*/  ISETP.GT.AND P2, PT, R0, 0xf1, P1 ;  /* 0x000000f10000780c */ /* 0x000fe20000f44270 */
[-C--:B------:R-:W-:Y:S01]  /*19050*/  FMUL R145, R145, R2.reuse ;  /* 0x0000000291917220 */ /* 0x080fe20000400000 */
[----:B0-----:R-:W-:Y:S02]  /*19060*/  @P3 IMAD.MOV.U32 R6, RZ, RZ, R8 ;  /* 0x000000ffff063224 */ /* 0x001fe400078e0008 */
[----:B------:R-:W-:Y:S02]  /*19070*/  @P3 IMAD.MOV.U32 R7, RZ, RZ, R9 ;  /* 0x000000ffff073224 */ /* 0x000fe400078e0009 */
[----:B------:R-:W-:-:S03]  /*19080*/  FMUL R13, R146, R2 ;  /* 0x00000002920d7220 */ /* 0x000fc60000400000 */
[----:B------:R0:W-:Y:S04]  /*19090*/  @P3 STG.E desc[UR36][R6.64+0x3a4], R143 ;  /* 0x0003a48f06003986 */ /* 0x0001e8000c101924 */
[----:B------:R-:W-:Y:S01]  /*190a0*/  @P4 STG.E desc[UR36][R4.64+0x3c0], R3 ;  /* 0x0003c00304004986 */ /* 0x000fe2000c101924 */
[C---:B------:R-:W-:Y:S02]  /*190b0*/  ISETP.GT.AND P4, PT, R0.reuse, 0xf1, P0 ;  /* 0x000000f10000780c */ /* 0x040fe40000784270 */
[C---:B------:R-:W-:Y:S02]  /*190c0*/  ISETP.GT.AND P3, PT, R0.reuse, 0xf8, P1 ;  /* 0x000000f80000780c */ /* 0x040fe40000f64270 */
[----:B------:R-:W-:Y:S02]  /*190d0*/  F2FP.TF32.F32.PACK_B R145, R145 ;  /* 0x00000091ff91723e */ /* 0x000fe400024050ff */
[C---:B------:R-:W-:Y:S01]  /*190e0*/  ISETP.GT.AND P1, PT, R0.reuse, 0xf9, P1 ;  /* 0x000000f90000780c */ /* 0x040fe20000f24270 */
[----:B0-----:R-:W-:Y:S01]  /*190f0*/  @P5 IMAD.MOV.U32 R6, RZ, RZ, R8 ;  /* 0x000000ffff065224 */ /* 0x001fe200078e0008 */
[----:B------:R-:W-:Y:S01]  /*19100*/  ISETP.GT.AND P6, PT, R0, 0xf8, P0 ;  /* 0x000000f80000780c */ /* 0x000fe200007c4270 */
[----:B------:R-:W-:Y:S01]  /*19110*/  @P5 IMAD.MOV.U32 R7, RZ, RZ, R9 ;  /* 0x000000ffff075224 */ /* 0x000fe200078e0009 */
[----:B------:R-:W-:Y:S01]  /*19120*/  F2FP.TF32.F32.PACK_B R13, R13 ;  /* 0x0000000dff0d723e */ /* 0x000fe200024050ff */
[-C--:B------:R-:W-:Y:S01]  /*19130*/  FMUL R147, R147, R2.reuse ;  /* 0x0000000293937220 */ /* 0x080fe20000400000 */
[-C--:B------:R-:W-:Y:S01]  /*19140*/  FMUL R19, R148, R2.reuse ;  /* 0x0000000294137220 */ /* 0x080fe20000400000 */
[----:B------:R-:W-:Y:S01]  /*19150*/  FMUL R149, R149, R2 ;  /* 0x0000000295957220 */ /* 0x000fe20000400000 */
[----:B------:R-:W-:Y:S01]  /*19160*/  @P2 STG.E desc[UR36][R4.64+0x3c4], R145 ;  /* 0x0003c49104002986 */ /* 0x000fe2000c101924 */
[----:B------:R-:W-:-:S02]  /*19170*/  ISETP.GT.AND P0, PT, R0, 0xf9, P0 ;  /* 0x000000f90000780c */ /* 0x000fc40000704270 */
[----:B------:R-:W-:Y:S01]  /*19180*/  F2FP.TF32.F32.PACK_B R147, R147 ;  /* 0x00000093ff93723e */ /* 0x000fe200024050ff */
[----:B------:R0:W-:Y:S01]  /*19190*/  @P5 STG.E desc[UR36][R6.64+0x3c0], R13 ;  /* 0x0003c00d06005986 */ /* 0x0001e2000c101924 */
[----:B------:R-:W-:Y:S01]  /*191a0*/  F2FP.TF32.F32.PACK_B R19, R19 ;  /* 0x00000013ff13723e */ /* 0x000fe200024050ff */
[-C--:B------:R-:W-:Y:S01]  /*191b0*/  FMUL R21, R150, R2.reuse ;  /* 0x0000000296157220 */ /* 0x080fe20000400000 */
[----:B------:R-:W-:Y:S01]  /*191c0*/  F2FP.TF32.F32.PACK_B R149, R149 ;  /* 0x00000095ff95723e */ /* 0x000fe200024050ff */
[----:B------:R-:W-:Y:S01]  /*191d0*/  FMUL R151, R151, R2 ;  /* 0x0000000297977220 */ /* 0x000fe20000400000 */
[----:B0-----:R-:W-:Y:S02]  /*191e0*/  @P4 IMAD.MOV.U32 R6, RZ, RZ, R8 ;  /* 0x000000ffff064224 */ /* 0x001fe400078e0008 */
[----:B------:R-:W-:Y:S01]  /*191f0*/  @P4 IMAD.MOV.U32 R7, RZ, RZ, R9 ;  /* 0x000000ffff074224 */ /* 0x000fe200078e0009 */
[----:B------:R-:W-:-:S04]  /*19200*/  F2FP.TF32.F32.PACK_B R21, R21 ;  /* 0x00000015ff15723e */ /* 0x000fc800024050ff */
[----:B------:R-:W-:Y:S01]  /*19210*/  @P4 STG.E desc[UR36][R6.64+0x3c4], R147 ;  /* 0x0003c49306004986 */ /* 0x000fe2000c101924 */
[----:B------:R-:W-:-:S03]  /*19220*/  F2FP.TF32.F32.PACK_B R151, R151 ;  /* 0x00000097ff97723e */ /* 0x000fc600024050ff */
[----:B------:R-:W-:Y:S04]  /*19230*/  @P3 STG.E desc[UR36][R4.64+0x3e0], R19 ;  /* 0x0003e01304003986 */ /* 0x000fe8000c101924 */
[----:B------:R0:W-:Y:S02]  /*19240*/  @P1 STG.E desc[UR36][R4.64+0x3e4], R149 ;  /* 0x0003e49504001986 */ /* 0x0001e4000c101924 */
[----:B0-----:R-:W-:Y:S02]  /*19250*/  @P6 IMAD.MOV.U32 R4, RZ, RZ, R8 ;  /* 0x000000ffff046224 */ /* 0x001fe400078e0008 */
[----:B------:R-:W-:-:S05]  /*19260*/  @P6 IMAD.MOV.U32 R5, RZ, RZ, R9 ;  /* 0x000000ffff056224 */ /* 0x000fca00078e0009 */
[----:B------:R0:W-:Y:S04]  /*19270*/  @P6 STG.E desc[UR36][R4.64+0x3e0], R21 ;  /* 0x0003e01504006986 */ /* 0x0001e8000c101924 */
[----:B------:R0:W-:Y:S02]  /*19280*/  @P0 STG.E desc[UR36][R8.64+0x3e4], R151 ;  /* 0x0003e49708000986 */ /* 0x0001e4000c101924 */
.L_x_542:
[----:B------:R-:W-:Y:S05]  /*19290*/  BSYNC B0 ;  /* 0x0000000000007941 */ /* 0x000fea0003800000 */
.L_x_34:
[----:B0---4-:R-:W4:Y:S04]  /*192a0*/  LDL.LU R5, [R1+0x200] ;  /* 0x0002000001057983 */ /* 0x011f280000300800 */
[----:B------:R-:W4:Y:S01]  /*192b0*/  LDL.LU R4, [R1+0x204] ;  /* 0x0002040001047983 */ /* 0x000f220000300800 */
[----:B------:R-:W-:Y:S01]  /*192c0*/  ULDC UR4, c[0x0][0xc] ;  /* 0x0000030000047ab9 */ /* 0x000fe20000000800 */
[----:B------:R-:W-:Y:S01]  /*192d0*/  ULDC UR5, c[0x0][0x10] ;  /* 0x0000040000057ab9 */ /* 0x000fe20000000800 */
[----:B------:R-:W4:Y:S01]  /*192e0*/  LDC R3, c[0x0][0x14] ;  /* 0x00000500ff037b82 */ /* 0x000f220000000800 */
[----:B------:R-:W-:Y:S01]  /*192f0*/  UIMAD.WIDE.U32 UR4, UR4, UR5, URZ ;  /* 0x00000005040472a5 */ /* 0x000fe2000f8e003f */
[----:B------:R-:W-:Y:S01]  /*19300*/  PRMT R0, RZ, 0x7610, R0 ;  /* 0x00007610ff007816 */ /* 0x000fe20000000000 */
[----:B------:R-:W-:Y:S01]  /*19310*/  UMOV UR42, 0xffffffff ;  /* 0xffffffff002a7882 */ /* 0x000fe20000000000 */
[----:B------:R-:W-:-:S03]  /*19320*/  UMOV UR43, 0xffffffff ;  /* 0xffffffff002b7882 */ /* 0x000fc60000000000 */
[----:B----4-:R-:W-:-:S04]  /*19330*/  IMAD.WIDE.U32 R4, R3, UR4, R4 ;  /* 0x0000000403047c25 */ /* 0x010fc8000f8e0004 */
[----:B------:R-:W-:Y:S01]  /*19340*/  IMAD R3, R3, UR5, RZ ;  /* 0x0000000503037c24 */ /* 0x000fe2000f8e02ff */
[----:B------:R-:W-:Y:S01]  /*19350*/  ULDC.64 UR4, c[0x0][0x650] ;  /* 0x0001940000047ab9 */ /* 0x000fe20000000a00 */
[----:B------:R-:W-:Y:S01]  /*19360*/  IMAD.MOV.U32 R7, RZ, RZ, R4 ;  /* 0x000000ffff077224 */ /* 0x000fe200078e0004 */
[----:B------:R-:W-:Y:S01]  /*19370*/  ISETP.GE.U32.AND P0, PT, R4, UR4, PT ;  /* 0x0000000404007c0c */ /* 0x000fe2000bf06070 */
[----:B------:R-:W-:-:S05]  /*19380*/  IMAD.IADD R6, R5, 0x1, R3 ;  /* 0x0000000105067824 */ /* 0x000fca00078e0203 */
[----:B------:R0:W-:Y:S01]  /*19390*/  STL [R1+0x200], R6 ;  /* 0x0002000601007387 */ /* 0x0001e20000100800 */
[----:B------:R-:W-:-:S03]  /*193a0*/  ISETP.GE.U32.AND.EX P0, PT, R6, UR5, PT, P0 ;  /* 0x0000000506007c0c */ /* 0x000fc6000bf06100 */
[----:B------:R0:W-:Y:S10]  /*193b0*/  STL [R1+0x204], R7 ;  /* 0x0002040701007387 */ /* 0x0001f40000100800 */
[----:B0-----:R-:W-:Y:S05]  /*193c0*/  @P0 BRA `(.L_x_543) ;  /* 0x0000000400880947 */ /* 0x001fea0003800000 */
[----:B------:R-:W0:Y:S01]  /*193d0*/  S2UR UR6, SR_CTAID.X ;  /* 0x00000000000679c3 */ /* 0x000e220000002500 */
[----:B------:R-:W-:Y:S01]  /*193e0*/  ULDC.64 UR12, c[0x0][0x628] ;  /* 0x00018a00000c7ab9 */ /* 0x000fe20000000a00 */
[----:B------:R-:W-:Y:S01]  /*193f0*/  ULDC UR4, c[0x0][0x150] ;  /* 0x0000540000047ab9 */ /* 0x000fe20000000800 */
[----:B------:R-:W-:Y:S01]  /*19400*/  ISETP.NE.U32.AND P0, PT, RZ, UR12, PT ;  /* 0x0000000cff007c0c */ /* 0x000fe2000bf05070 */
[----:B------:R-:W-:Y:S01]  /*19410*/  ULDC UR15, c[0x0][0x630] ;  /* 0x00018c00000f7ab9 */ /* 0x000fe20000000800 */
[C---:B------:R-:W-:Y:S01]  /*19420*/  R2UR UR16, R7.reuse ;  /* 0x00000000071072ca */ /* 0x040fe200000e0000 */
[----:B------:R-:W-:Y:S01]  /*19430*/  ULDC UR19, c[0x0][0x154] ;  /* 0x0000550000137ab9 */ /* 0x000fe20000000800 */
[----:B------:R-:W-:Y:S01]  /*19440*/  ISETP.NE.AND.EX P0, PT, RZ, UR13, PT, P0 ;  /* 0x0000000dff007c0c */ /* 0x000fe2000bf05300 */
[----:B------:R-:W4:Y:S01]  /*19450*/  S2UR UR18, SR_CTAID.Y ;  /* 0x00000000001279c3 */ /* 0x000f220000002600 */
[----:B------:R-:W-:Y:S02]  /*19460*/  R2UR UR17, R6 ;  /* 0x00000000061172ca */ /* 0x000fe400000e0000 */
[----:B------:R-:W-:-:S02]  /*19470*/  R2UR UR10, R7 ;  /* 0x00000000070a72ca */ /* 0x000fc400000e0000 */
[----:B------:R-:W-:Y:S02]  /*19480*/  R2UR UR11, R6 ;  /* 0x00000000060b72ca */ /* 0x000fe400000e0000 */
[----:B0-----:R-:W-:-:S05]  /*19490*/  I2FP.F32.U32 R0, UR6 ;  /* 0x0000000600007c45 */ /* 0x001fca0008201000 */
[----:B------:R-:W-:-:S04]  /*194a0*/  FMUL R0, R0, UR4 ;  /* 0x0000000400007c20 */ /* 0x000fc80008400000 */
[----:B------:R0:W0:Y:S01]  /*194b0*/  F2I.U32.TRUNC.NTZ R3, R0 ;  /* 0x0000000000037305 */ /* 0x000022000020f000 */
[----:B----4-:R-:W-:Y:S05]  /*194c0*/  @!P0 BRA `(.L_x_544) ;  /* 0x0000000000308947 */ /* 0x010fea0003800000 */
        /* <DEDUP_REMOVED lines=12> */
.L_x_544:
[----:B------:R-:W-:Y:S01]  /*19590*/  USHF.R.U64 UR43, UR10, UR15, UR11 ;  /* 0x0000000f0a2b7299 */ /* 0x000fe2000800120b */
[----:B0-----:R-:W-:Y:S01]  /*195a0*/  I2FP.F32.U32 R0, UR18 ;  /* 0x0000001200007c45 */ /* 0x001fe20008201000 */
[----:B------:R-:W-:Y:S02]  /*195b0*/  USHF.R.U32.HI UR4, URZ, UR15, UR11 ;  /* 0x0000000f3f047299 */ /* 0x000fe4000801160b */
[----:B------:R-:W-:Y:S02]  /*195c0*/  UIADD3 UR10, UP0, URZ, -UR43, URZ ;  /* 0x8000002b3f0a7290 */ /* 0x000fe4000ff1e03f */
[----:B------:R-:W-:Y:S01]  /*195d0*/  FMUL R0, R0, UR19 ;  /* 0x0000001300007c20 */ /* 0x000fe20008400000 */
[----:B------:R-:W-:Y:S01]  /*195e0*/  ULDC.64 UR12, c[0x0][0x620] ;  /* 0x00018800000c7ab9 */ /* 0x000fe20000000a00 */
[----:B------:R-:W-:Y:S01]  /*195f0*/  UIADD3.X UR4, URZ, ~UR4, URZ, UP0, !UPT ;  /* 0x800000043f047290 */ /* 0x000fe200087fe43f */
[----:B------:R-:W-:Y:S01]  /*19600*/  UMOV UR8, UR16 ;  /* 0x0000001000087c82 */ /* 0x000fe20008000000 */
[----:B------:R-:W-:-:S02]  /*19610*/  UMOV UR9, UR17 ;  /* 0x0000001100097c82 */ /* 0x000fc40008000000 */
[----:B------:R-:W-:Y:S01]  /*19620*/  UIMAD UR4, UR4, UR12, URZ ;  /* 0x0000000c040472a4 */ /* 0x000fe2000f8e023f */
[----:B------:R-:W0:Y:S01]  /*19630*/  F2I.U32.TRUNC.NTZ R0, R0 ;  /* 0x0000000000007305 */ /* 0x000e22000020f000 */
[----:B------:R-:W-:Y:S01]  /*19640*/  UIMAD.WIDE.U32 UR8, UR10, UR12, UR8 ;  /* 0x0000000c0a0872a5 */ /* 0x000fe2000f8e0008 */
[----:B------:R-:W-:Y:S01]  /*19650*/  R2UR UR12, R3 ;  /* 0x00000000030c72ca */ /* 0x000fe200000e0000 */
[----:B------:R-:W-:Y:S01]  /*19660*/  UIMAD UR10, UR10, UR13, UR4 ;  /* 0x0000000d0a0a72a4 */ /* 0x000fe2000f8e0204 */
[----:B------:R-:W-:Y:S01]  /*19670*/  ULDC UR11, c[0x0][0x618] ;  /* 0x00018600000b7ab9 */ /* 0x000fe20000000800 */
[----:B------:R-:W-:Y:S02]  /*19680*/  ULDC UR21, c[0x0][0x658] ;  /* 0x0001960000157ab9 */ /* 0x000fe40000000800 */
[----:B------:R-:W-:Y:S01]  /*19690*/  UIADD3 UR9, UR9, UR10, URZ ;  /* 0x0000000a09097290 */ /* 0x000fe2000fffe03f */
[----:B------:R-:W-:Y:S01]  /*196a0*/  UMOV UR15, 0xffffffff ;  /* 0xffffffff000f7882 */ /* 0x000fe20000000000 */
[----:B------:R-:W-:Y:S01]  /*196b0*/  ULDC.64 UR4, c[0x0][0x640] ;  /* 0x0001900000047ab9 */ /* 0x000fe20000000a00 */
[----:B------:R-:W-:Y:S01]  /*196c0*/  USHF.L.U32 UR15, UR15, UR21, URZ ;  /* 0x000000150f0f7299 */ /* 0x000fe2000800063f */
[----:B------:R-:W-:Y:S01]  /*196d0*/  ISETP.NE.U32.AND P0, PT, RZ, UR4, PT ;  /* 0x00000004ff007c0c */ /* 0x000fe2000bf05070 */
[----:B------:R-:W-:-:S02]  /*196e0*/  USHF.R.U64 UR16, UR8, UR11, UR9 ;  /* 0x0000000b08107299 */ /* 0x000fc40008001209 */
[----:B------:R-:W-:Y:S01]  /*196f0*/  USHF.R.U32.HI UR8, URZ, UR11, UR9 ;  /* 0x0000000b3f087299 */ /* 0x000fe20008011609 */
[----:B0-----:R-:W-:Y:S01]  /*19700*/  R2UR UR14, R0 ;  /* 0x00000000000e72ca */ /* 0x001fe200000e0000 */
[----:B------:R-:W-:Y:S01]  /*19710*/  ULDC UR17, c[0x0][0x608] ;  /* 0x0001820000117ab9 */ /* 0x000fe20000000800 */
[----:B------:R-:W-:Y:S01]  /*19720*/  ULOP3.LUT UR41, URZ, UR15, URZ, 0x33, !UPT ;  /* 0x0000000f3f297292 */ /* 0x000fe2000f8e333f */
[----:B------:R-:W-:Y:S01]  /*19730*/  ISETP.NE.AND.EX P0, PT, RZ, UR5, PT, P0 ;  /* 0x00000005ff007c0c */ /* 0x000fe2000bf05300 */
[----:B------:R-:W-:Y:S02]  /*19740*/  USHF.R.U64 UR15, UR16, UR17, UR8 ;  /* 0x00000011100f7299 */ /* 0x000fe40008001208 */
[----:B------:R-:W-:Y:S02]  /*19750*/  USHF.R.U32.HI UR8, URZ, UR17, UR8 ;  /* 0x000000113f087299 */ /* 0x000fe40008011608 */
[----:B------:R-:W-:Y:S02]  /*19760*/  UIADD3 UR12, -UR12, URZ, URZ ;  /* 0x0000003f0c0c7290 */ /* 0x000fe4000fffe13f */
[----:B------:R-:W-:Y:S01]  /*19770*/  USHF.R.U64 UR17, UR15, UR21, UR8 ;  /* 0x000000150f117299 */ /* 0x000fe20008001208 */
[----:B------:R-:W-:Y:S01]  /*19780*/  UMOV UR19, 0x1 ;  /* 0x0000000100137882 */ /* 0x000fe20000000000 */
[----:B------:R-:W-:Y:S01]  /*19790*/  ULDC UR13, c[0x0][0x144] ;  /* 0x00005100000d7ab9 */ /* 0x000fe20000000800 */
[----:B------:R-:W-:Y:S01]  /*197a0*/  ULDC UR7, c[0x0][0x600] ;  /* 0x0001800000077ab9 */ /* 0x000fe20000000800 */
[----:B------:R-:W-:-:S02]  /*197b0*/  USHF.L.U32 UR24, UR19, UR21, URZ ;  /* 0x0000001513187299 */ /* 0x000fc4000800063f */
[----:B------:R-:W-:Y:S02]  /*197c0*/  USHF.R.U32.HI UR8, URZ, UR21, UR8 ;  /* 0x000000153f087299 */ /* 0x000fe40008011608 */
[----:B------:R-:W-:Y:S02]  /*197d0*/  UIMAD UR21, UR13, UR12, UR6 ;  /* 0x0000000c0d1572a4 */ /* 0x000fe4000f8e0206 */
[----:B------:R-:W-:Y:S02]  /*197e0*/  UIADD3 UR20, UR7, -0x1, URZ ;  /* 0xffffffff07147890 */ /* 0x000fe4000fffe03f */
[----:B------:R-:W-:Y:S01]  /*197f0*/  UIADD3 UR19, -UR14, URZ, URZ ;  /* 0x0000003f0e137290 */ /* 0x000fe2000fffe13f */
[----:B------:R-:W-:Y:S01]  /*19800*/  ULDC UR25, c[0x0][0x148] ;  /* 0x0000520000197ab9 */ /* 0x000fe20000000800 */
[----:B------:R-:W-:Y:S01]  /*19810*/  ULDC UR22, c[0x0][0x648] ;  /* 0x0001920000167ab9 */ /* 0x000fe20000000800 */
[----:B------:R-:W-:Y:S01]  /*19820*/  ULDC UR23, c[0x0][0x638] ;  /* 0x00018e0000177ab9 */ /* 0x000fe20000000800 */
        /* <DEDUP_REMOVED lines=14> */
.L_x_545:
[----:B------:R-:W-:Y:S01]  /*19910*/  UISETP.NE.AND UP0, UPT, UR45, URZ, UPT ;  /* 0x0000003f2d00728c */ /* 0x000fe2000bf05270 */
[----:B------:R-:W-:Y:S01]  /*19920*/  IMAD.MOV.U32 R0, RZ, RZ, 0x1 ;  /* 0x00000001ff007424 */ /* 0x000fe200078e00ff */
[----:B------:R-:W-:Y:S02]  /*19930*/  USHF.R.U64 UR4, UR6, UR22, UR8 ;  /* 0x0000001606047299 */ /* 0x000fe40008001208 */
[----:B------:R-:W-:Y:S02]  /*19940*/  ULOP3.LUT UR41, UR15, UR41, URZ, 0xc0, !UPT ;  /* 0x000000290f297292 */ /* 0x000fe4000f8ec03f */
[----:B------:R-:W-:Y:S02]  /*19950*/  UIADD3 UR5, -UR4, URZ, URZ ;  /* 0x0000003f04057290 */ /* 0x000fe4000fffe13f */
[----:B------:R-:W-:Y:S02]  /*19960*/  UIMAD UR41, UR24, UR4, UR41 ;  /* 0x00000004182972a4 */ /* 0x000fe4000f8e0229 */
[----:B------:R-:W-:-:S02]  /*19970*/  ULOP3.LUT UR16, UR16, UR20, URZ, 0xc0, !UPT ;  /* 0x0000001410107292 */ /* 0x000fc4000f8ec03f */
[----:B------:R-:W-:Y:S02]  /*19980*/  @UP0 UIMAD UR21, UR25, UR19, UR18 ;  /* 0x00000013191502a4 */ /* 0x000fe4000f8e0212 */
[----:B------:R-:W-:-:S03]  /*19990*/  UIMAD UR4, UR5, UR23, UR17 ;  /* 0x00000017050472a4 */ /* 0x000fc6000f8e0211 */
[----:B------:R-:W-:Y:S01]  /*199a0*/  ULDC UR5, c[0x0][0x610] ;  /* 0x0001840000057ab9 */ /* 0x000fe20000000800 */
[----:B------:R-:W-:Y:S02]  /*199b0*/  UIMAD UR4, UR4, UR7, UR16 ;  /* 0x00000007040472a4 */ /* 0x000fe4000f8e0210 */
[----:B------:R-:W-:-:S04]  /*199c0*/  UIMAD UR41, UR41, UR5, UR21 ;  /* 0x00000005292972a4 */ /* 0x000fc8000f8e0215 */
[----:B------:R-:W-:Y:S02]  /*199d0*/  USEL UR42, UR4, UR41, !UP0 ;  /* 0x00000029042a7287 */ /* 0x000fe4000c000000 */
[----:B------:R-:W-:-:S12]  /*199e0*/  USEL UR41, UR41, UR4, !UP0 ;  /* 0x0000000429297287 */ /* 0x000fd8000c000000 */
.L_x_543:
[----:B------:R-:W-:-:S13]  /*199f0*/  LOP3.LUT P0, RZ, R0, 0xff, RZ, 0xc0, !PT ;  /* 0x000000ff00ff7812 */ /* 0x000fda000780c0ff */
[----:B------:R-:W-:Y:S05]  /*19a00*/  @P0 BRA `(.L_x_546) ;  /* 0xfffffe7800700947 */ /* 0x000fea000383ffff */
[----:B------:R-:W-:Y:S05]  /*19a10*/  EXIT ;  /* 0x000000000000794d */ /* 0x000fea0003800000 */
.L_x_7:
[----:B------:R-:W2:Y:S01]  /*19a20*/  LDL R5, [R1+0x204] ;  /* 0x0002040001057983 */ /* 0x000ea20000100800 */
[----:B------:R-:W-:-:S03]  /*19a30*/  ULDC.64 UR4, c[0x0][0x650] ;  /* 0x0001940000047ab9 */ /* 0x000fc60000000a00 */
[----:B------:R-:W3:Y:S01]  /*19a40*/  LDL R4, [R1+0x200] ;  /* 0x0002000001047983 */ /* 0x000ee20000100800 */
[----:B------:R-:W-:Y:S01]  /*19a50*/  PRMT R0, RZ, 0x7610, R0 ;  /* 0x00007610ff007816 */ /* 0x000fe20000000000 */
[----:B------:R-:W-:Y:S01]  /*19a60*/  IMAD.MOV.U32 R2, RZ, RZ, -0x1 ;  /* 0xffffffffff027424 */ /* 0x000fe200078e00ff */
[----:B------:R-:W-:Y:S01]  /*19a70*/  MOV R3, 0xffffffff ;  /* 0xffffffff00037802 */ /* 0x000fe20000000f00 */
[----:B------:R-:W-:Y:S01]  /*19a80*/  IMAD.MOV.U32 R9, RZ, RZ, -0x1 ;  /* 0xffffffffff097424 */ /* 0x000fe200078e00ff */
[----:B--2---:R-:W-:-:S04]  /*19a90*/  ISETP.GE.U32.AND P0, PT, R5, UR4, PT ;  /* 0x0000000405007c0c */ /* 0x004fc8000bf06070 */
[----:B---3--:R-:W-:-:S13]  /*19aa0*/  ISETP.GE.U32.AND.EX P0, PT, R4, UR5, PT, P0 ;  /* 0x0000000504007c0c */ /* 0x008fda000bf06100 */
        /* <DEDUP_REMOVED lines=21> */
.L_x_548:
[----:B------:R-:W-:Y:S01]  /*19c00*/  USHF.R.U64 UR4, UR14, UR19, UR15 ;  /* 0x000000130e047299 */ /* 0x000fe2000800120f */
[----:B------:R-:W-:Y:S01]  /*19c10*/  R2UR UR7, R4 ;  /* 0x00000000040772ca */ /* 0x000fe200000e0000 */
[----:B------:R-:W-:Y:S02]  /*19c20*/  USHF.R.U32.HI UR5, URZ, UR19, UR15 ;  /* 0x000000133f057299 */ /* 0x000fe4000801160f */
[----:B------:R-:W-:Y:S01]  /*19c30*/  UIADD3 UR13, UP0, URZ, -UR4, URZ ;  /* 0x800000043f0d7290 */ /* 0x000fe2000ff1e03f */
[----:B------:R-:W-:Y:S01]  /*19c40*/  ULDC.64 UR14, c[0x0][0x620] ;  /* 0x00018800000e7ab9 */ /* 0x000fe20000000a00 */
[----:B------:R-:W-:Y:S02]  /*19c50*/  UMOV UR6, UR20 ;  /* 0x0000001400067c82 */ /* 0x000fe40008000000 */
[----:B------:R-:W-:Y:S02]  /*19c60*/  UIADD3.X UR5, URZ, ~UR5, URZ, UP0, !UPT ;  /* 0x800000053f057290 */ /* 0x000fe400087fe43f */
[----:B------:R-:W-:-:S02]  /*19c70*/  UISETP.NE.AND UP1, UPT, UR45, URZ, UPT ;  /* 0x0000003f2d00728c */ /* 0x000fc4000bf25270 */
[----:B------:R-:W-:Y:S02]  /*19c80*/  UIMAD UR5, UR5, UR14, URZ ;  /* 0x0000000e050572a4 */ /* 0x000fe4000f8e023f */
[----:B------:R-:W-:Y:S02]  /*19c90*/  UIMAD.WIDE.U32 UR6, UR13, UR14, UR6 ;  /* 0x0000000e0d0672a5 */ /* 0x000fe4000f8e0006 */
[----:B------:R-:W-:Y:S01]  /*19ca0*/  UIMAD UR5, UR13, UR15, UR5 ;  /* 0x0000000f0d0572a4 */ /* 0x000fe2000f8e0205 */
[----:B------:R-:W-:Y:S02]  /*19cb0*/  ULDC UR14, c[0x0][0x608] ;  /* 0x00018200000e7ab9 */ /* 0x000fe40000000800 */
[----:B------:R-:W-:Y:S01]  /*19cc0*/  ULDC UR13, c[0x0][0x618] ;  /* 0x00018600000d7ab9 */ /* 0x000fe20000000800 */
[----:B------:R-:W-:Y:S01]  /*19cd0*/  UIADD3 UR5, UR7, UR5, URZ ;  /* 0x0000000507057290 */ /* 0x000fe2000fffe03f */
[----:B------:R-:W-:Y:S01]  /*19ce0*/  ULDC UR22, c[0x0][0x658] ;  /* 0x0001960000167ab9 */ /* 0x000fe20000000800 */
[----:B------:R-:W-:-:S02]  /*19cf0*/  @UP1 UIMAD UR8, UR11, UR12, UR10 ;  /* 0x0000000c0b0812a4 */ /* 0x000fc4000f8e020a */
[----:B------:R-:W-:Y:S02]  /*19d00*/  USHF.R.U64 UR17, UR6, UR13, UR5 ;  /* 0x0000000d06117299 */ /* 0x000fe40008001205 */
[----:B------:R-:W-:Y:S01]  /*19d10*/  USHF.R.U32.HI UR5, URZ, UR13, UR5 ;  /* 0x0000000d3f057299 */ /* 0x000fe20008011605 */
[----:B------:R-:W-:Y:S01]  /*19d20*/  ULDC.64 UR6, c[0x0][0x640] ;  /* 0x0001900000067ab9 */ /* 0x000fe20000000a00 */
[----:B------:R-:W-:Y:S01]  /*19d30*/  UMOV UR10, 0xffffffff ;  /* 0xffffffff000a7882 */ /* 0x000fe20000000000 */
[----:B------:R-:W-:Y:S01]  /*19d40*/  ISETP.NE.U32.AND P0, PT, RZ, UR6, PT ;  /* 0x00000006ff007c0c */ /* 0x000fe2000bf05070 */
[----:B------:R-:W-:Y:S02]  /*19d50*/  USHF.R.U64 UR18, UR17, UR14, UR5 ;  /* 0x0000000e11127299 */ /* 0x000fe40008001205 */
[----:B------:R-:W-:Y:S01]  /*19d60*/  USHF.R.U32.HI UR5, URZ, UR14, UR5 ;  /* 0x0000000e3f057299 */ /* 0x000fe20008011605 */
[----:B------:R-:W-:Y:S01]  /*19d70*/  ISETP.NE.AND.EX P0, PT, RZ, UR7, PT, P0 ;  /* 0x00000007ff007c0c */ /* 0x000fe2000bf05300 */
[----:B------:R-:W-:-:S02]  /*19d80*/  USHF.L.U32 UR11, UR10, UR22, URZ ;  /* 0x000000160a0b7299 */ /* 0x000fc4000800063f */
[----:B------:R-:W-:Y:S01]  /*19d90*/  USHF.R.U64 UR19, UR18, UR22, UR5 ;  /* 0x0000001612137299 */ /* 0x000fe20008001205 */
[----:B------:R-:W-:Y:S01]  /*19da0*/  ULDC UR20, c[0x0][0x600] ;  /* 0x0001800000147ab9 */ /* 0x000fe20000000800 */
[----:B------:R-:W-:Y:S02]  /*19db0*/  USHF.R.U32.HI UR10, URZ, UR22, UR5 ;  /* 0x000000163f0a7299 */ /* 0x000fe40008011605 */
[----:B------:R-:W-:Y:S02]  /*19dc0*/  UIADD3 UR21, UR20, -0x1, URZ ;  /* 0xffffffff14157890 */ /* 0x000fe4000fffe03f */
[----:B------:R-:W-:Y:S01]  /*19dd0*/  ULOP3.LUT UR26, URZ, UR11, URZ, 0x33, !UPT ;  /* 0x0000000b3f1a7292 */ /* 0x000fe2000f8e333f */
        /* <DEDUP_REMOVED lines=17> */
.L_x_549:
[----:B------:R-:W-:Y:S01]  /*19ef0*/  USHF.R.U64 UR6, UR5, UR23, UR10 ;  /* 0x0000001705067299 */ /* 0x000fe2000800120a */
[----:B------:R-:W-:Y:S01]  /*19f00*/  IMAD.MOV.U32 R0, RZ, RZ, 0x1 ;  /* 0x00000001ff007424 */ /* 0x000fe200078e00ff */
[----:B------:R-:W-:Y:S01]  /*19f10*/  USHF.L.U32 UR25, UR25, UR22, URZ ;  /* 0x0000001619197299 */ /* 0x000fe2000800063f */
[----:B------:R-:W-:Y:S01]  /*19f20*/  IMAD.U32 R9, RZ, RZ, UR4 ;  /* 0x00000004ff097e24 */ /* 0x000fe2000f8e00ff */
[----:B------:R-:W-:Y:S02]  /*19f30*/  ULOP3.LUT UR5, UR18, UR26, URZ, 0xc0, !UPT ;  /* 0x0000001a12057292 */ /* 0x000fe4000f8ec03f */
[----:B------:R-:W-:Y:S02]  /*19f40*/  UIADD3 UR7, -UR6, URZ, URZ ;  /* 0x0000003f06077290 */ /* 0x000fe4000fffe13f */
[----:B------:R-:W-:Y:S02]  /*19f50*/  UIMAD UR6, UR25, UR6, UR5 ;  /* 0x00000006190672a4 */ /* 0x000fe4000f8e0205 */
[----:B------:R-:W-:-:S02]  /*19f60*/  ULOP3.LUT UR17, UR17, UR21, URZ, 0xc0, !UPT ;  /* 0x0000001511117292 */ /* 0x000fc4000f8ec03f */
[----:B------:R-:W-:Y:S02]  /*19f70*/  UIMAD UR5, UR7, UR24, UR19 ;  /* 0x00000018070572a4 */ /* 0x000fe4000f8e0213 */
[----:B------:R-:W-:Y:S01]  /*19f80*/  UISETP.NE.AND UP0, UPT, UR45, URZ, UPT ;  /* 0x0000003f2d00728c */ /* 0x000fe2000bf05270 */
[----:B------:R-:W-:Y:S01]  /*19f90*/  ULDC UR7, c[0x0][0x610] ;  /* 0x0001840000077ab9 */ /* 0x000fe20000000800 */
[----:B------:R-:W-:Y:S02]  /*19fa0*/  UIMAD UR5, UR5, UR20, UR17 ;  /* 0x00000014050572a4 */ /* 0x000fe4000f8e0211 */
[----:B------:R-:W-:-:S04]  /*19fb0*/  UIMAD UR8, UR6, UR7, UR8 ;  /* 0x00000007060872a4 */ /* 0x000fc8000f8e0208 */
[----:B------:R-:W-:Y:S02]  /*19fc0*/  USEL UR6, UR5, UR8, !UP0 ;  /* 0x0000000805067287 */ /* 0x000fe4000c000000 */
[----:B------:R-:W-:-:S04]  /*19fd0*/  USEL UR8, UR8, UR5, !UP0 ;  /* 0x0000000508087287 */ /* 0x000fc8000c000000 */
[----:B------:R-:W-:Y:S02]  /*19fe0*/  IMAD.U32 R3, RZ, RZ, UR6 ;  /* 0x00000006ff037e24 */ /* 0x000fe4000f8e00ff */
[----:B------:R-:W-:-:S07]  /*19ff0*/  IMAD.U32 R2, RZ, RZ, UR8 ;  /* 0x00000008ff027e24 */ /* 0x000fce000f8e00ff */
.L_x_547:
[----:B------:R-:W-:-:S08]  /*1a000*/  NOP ;  /* 0x0000000000007918 */ /* 0x000fd00000000000 */
[----:B0-----:R-:W0:-:S00]  /*1a010*/  USETMAXREG.DEALLOC.CTAPOOL 0x18 ;  /* 0x00000018000079c8 */ /* 0x001e0000080e0500 */
[----:B------:R-:W-:-:S13]  /*1a020*/  ISETP.NE.AND P0, PT, RZ, UR9, PT ;  /* 0x00000009ff007c0c */ /* 0x000fda000bf05270 */
[----:B------:R-:W-:Y:S05]  /*1a030*/  @P0 EXIT ;  /* 0x000000000000094d */ /* 0x000fea0003800000 */
[----:B0-----:R-:W-:Y:S01]  /*1a040*/  LOP3.LUT P0, RZ, R0, 0xff, RZ, 0xc0, !PT ;  /* 0x000000ff00ff7812 */ /* 0x001fe2000780c0ff */
[----:B------:R-:W-:Y:S02]  /*1a050*/  IMAD.MOV.U32 R0, RZ, RZ, 0x1 ;  /* 0x00000001ff007424 */ /* 0x000fe400078e00ff */
[----:B------:R-:W-:-:S10]  /*1a060*/  IMAD.MOV.U32 R6, RZ, RZ, RZ ;  /* 0x000000ffff067224 */ /* 0x000fd400078e00ff */
[----:B------:R-:W-:Y:S05]  /*1a070*/  @!P0 BRA `(.L_x_550) ;  /* 0x0000000c00b08947 */ /* 0x000fea0003800000 */
[----:B------:R-:W0:Y:S01]  /*1a080*/  S2UR UR6, SR_CgaCtaId ;  /* 0x00000000000679c3 */ /* 0x000e220000008800 */
[----:B------:R-:W-:Y:S01]  /*1a090*/  ULDC UR4, c[0x0][0x28c] ;  /* 0x0000a30000047ab9 */ /* 0x000fe20000000800 */
[----:B------:R-:W-:Y:S01]  /*1a0a0*/  ULDC UR5, c[0x0][0x600] ;  /* 0x0001800000057ab9 */ /* 0x000fe20000000800 */
[----:B------:R-:W-:Y:S01]  /*1a0b0*/  UIADD3 UR11, UR4, 0x1f, URZ ;  /* 0x0000001f040b7890 */ /* 0x000fe2000fffe03f */
[----:B------:R-:W-:Y:S01]  /*1a0c0*/  BSSY B0, `(.L_x_550) ;  /* 0x00000e7000007945 */ /* 0x000fe20003800000 */
[----:B------:R-:W-:Y:S01]  /*1a0d0*/  ULDC UR9, c[0x0][0x658] ;  /* 0x0001960000097ab9 */ /* 0x000fe20000000800 */
[----:B------:R-:W-:Y:S01]  /*1a0e0*/  UMOV UR10, 0xffffffff ;  /* 0xffffffff000a7882 */ /* 0x000fe20000000000 */
[----:B------:R-:W-:Y:S01]  /*1a0f0*/  UMOV UR14, 0x1 ;  /* 0x00000001000e7882 */ /* 0x000fe20000000000 */
[----:B------:R-:W-:Y:S01]  /*1a100*/  USHF.R.S32.HI UR12, URZ, 0x1f, UR11 ;  /* 0x0000001f3f0c7899 */ /* 0x000fe2000801140b */
[----:B------:R-:W-:Y:S01]  /*1a110*/  IMAD.MOV.U32 R8, RZ, RZ, 0x1 ;  /* 0x00000001ff087424 */ /* 0x000fe200078e00ff */
[----:B------:R-:W-:Y:S01]  /*1a120*/  ULDC UR7, c[0x0][0xc] ;  /* 0x0000030000077ab9 */ /* 0x000fe20000000800 */
[----:B------:R-:W-:Y:S01]  /*1a130*/  UIADD3 UR4, UR5, -0x1, URZ ;  /* 0xffffffff05047890 */ /* 0x000fe2000fffe03f */
[----:B------:R-:W-:Y:S01]  /*1a140*/  IMAD.MOV.U32 R0, RZ, RZ, 0x1 ;  /* 0x00000001ff007424 */ /* 0x000fe200078e00ff */
[----:B------:R-:W-:Y:S01]  /*1a150*/  USHF.L.U32 UR16, UR10, UR9, URZ ;  /* 0x000000090a107299 */ /* 0x000fe2000800063f */
[----:B------:R-:W-:Y:S01]  /*1a160*/  IMAD.MOV.U32 R6, RZ, RZ, RZ ;  /* 0x000000ffff067224 */ /* 0x000fe200078e00ff */
[----:B------:R-:W-:Y:S01]  /*1a170*/  USHF.L.U32 UR5, UR14, UR9, URZ ;  /* 0x000000090e057299 */ /* 0x000fe2000800063f */
[----:B------:R-:W-:Y:S01]  /*1a180*/  ULDC UR10, c[0x0][0x10] ;  /* 0x00000400000a7ab9 */ /* 0x000fe20000000800 */
[----:B------:R-:W-:Y:S01]  /*1a190*/  ULEA.HI UR12, UR12, UR11, URZ, 0x5 ;  /* 0x0000000b0c0c7291 */ /* 0x000fe2000f8f283f */
[----:B------:R-:W-:Y:S01]  /*1a1a0*/  UMOV UR20, 0x5 ;  /* 0x0000000500147882 */ /* 0x000fe20000000000 */
[----:B------:R-:W-:-:S02]  /*1a1b0*/  ULOP3.LUT UR27, UR40, 0x2, URZ, 0xfc, !UPT ;  /* 0x00000002281b7892 */ /* 0x000fc4000f8efc3f */
[----:B------:R-:W-:Y:S02]  /*1a1c0*/  USHF.R.S32.HI UR17, URZ, 0x5, UR12 ;  /* 0x000000053f117899 */ /* 0x000fe4000801140c */
[----:B0-----:R-:W-:Y:S02]  /*1a1d0*/  ULOP3.LUT UR8, UR6, 0x1, URZ, 0xc0, !UPT ;  /* 0x0000000106087892 */ /* 0x001fe4000f8ec03f */
[----:B------:R-:W-:Y:S02]  /*1a1e0*/  USHF.R.U32.HI UR26, URZ, 0x1, UR6 ;  /* 0x000000013f1a7899 */ /* 0x000fe40008011606 */
[----:B------:R-:W-:Y:S02]  /*1a1f0*/  USHF.L.U32 UR13, UR6, 0x7, URZ ;  /* 0x00000007060d7899 */ /* 0x000fe4000800063f */
[----:B------:R-:W-:Y:S02]  /*1a200*/  USHF.L.U32 UR25, UR6, 0xc, URZ ;  /* 0x0000000c06197899 */ /* 0x000fe4000800063f */
[----:B------:R-:W-:-:S02]  /*1a210*/  ULOP3.LUT UR6, UR6, 0xfffffffe, URZ, 0xc0, !UPT ;  /* 0xfffffffe06067892 */ /* 0x000fc4000f8ec03f */
[----:B------:R-:W-:Y:S02]  /*1a220*/  UISETP.GT.U32.AND UP0, UPT, UR8, 0xffff, UPT ;  /* 0x0000ffff0800788c */ /* 0x000fe4000bf04070 */
[----:B------:R-:W-:Y:S02]  /*1a230*/  USHF.L.U32 UR18, UR14, UR6, URZ ;  /* 0x000000060e127299 */ /* 0x000fe4000800063f */
[----:B------:R-:W-:Y:S02]  /*1a240*/  ULOP3.LUT UR9, UR6, 0x1, URZ, 0xfc, !UPT ;  /* 0x0000000106097892 */ /* 0x000fe4000f8efc3f */
[----:B------:R-:W-:Y:S02]  /*1a250*/  UIMAD.WIDE.U32 UR6, UR7, UR10, URZ ;  /* 0x0000000a070672a5 */ /* 0x000fe4000f8e003f */
[----:B------:R-:W-:Y:S01]  /*1a260*/  USEL UR8, UR8, 0xffff, !UP0 ;  /* 0x0000ffff08087887 */ /* 0x000fe2000c000000 */
[----:B------:R-:W-:Y:S01]  /*1a270*/  ULDC UR10, c[0x0][0x14] ;  /* 0x00000500000a7ab9 */ /* 0x000fe20000000800 */
[----:B------:R-:W-:-:S02]  /*1a280*/  USHF.L.U32 UR9, UR14, UR9, URZ ;  /* 0x000000090e097299 */ /* 0x000fc4000800063f */
[----:B------:R-:W-:Y:S02]  /*1a290*/  UIMAD.WIDE.U32 UR22, UR6, UR10, URZ ;  /* 0x0000000a061672a5 */ /* 0x000fe4000f8e003f */
[----:B------:R-:W-:Y:S02]  /*1a2a0*/  UIMAD UR19, UR7, UR10, URZ ;  /* 0x0000000a071372a4 */ /* 0x000fe4000f8e023f */
[----:B------:R-:W-:Y:S02]  /*1a2b0*/  ULOP3.LUT UR8, UR8, 0xffff, URZ, 0xc0, !UPT ;  /* 0x0000ffff08087892 */ /* 0x000fe4000f8ec03f */
[----:B------:R-:W-:Y:S02]  /*1a2c0*/  ULOP3.LUT UR13, UR13, 0x80, URZ, 0xc0, !UPT ;  /* 0x000000800d0d7892 */ /* 0x000fe4000f8ec03f */
[----:B------:R-:W-:Y:S02]  /*1a2d0*/  ULOP3.LUT UR16, URZ, UR16, URZ, 0x33, !UPT ;  /* 0x000000103f107292 */ /* 0x000fe4000f8e333f */
[----:B------:R-:W-:-:S02]  /*1a2e0*/  ULOP3.LUT UR18, UR18, UR9, URZ, 0xfc, !UPT ;  /* 0x0000000912127292 */ /* 0x000fc4000f8efc3f */
[----:B------:R-:W-:Y:S02]  /*1a2f0*/  UIADD3 UR19, UR23, UR19, URZ ;  /* 0x0000001317137290 */ /* 0x000fe4000fffe03f */
[----:B------:R-:W-:Y:S02]  /*1a300*/  USHF.L.U32 UR20, UR20, UR8, URZ ;  /* 0x0000000814147299 */ /* 0x000fe4000800063f */
[----:B------:R-:W-:Y:S01]  /*1a310*/  UIADD3 UR34, UR17, 0x1, URZ ;  /* 0x0000000111227890 */ /* 0x000fe2000fffe03f */
[----:B------:R-:W-:-:S11]  /*1a320*/  ULDC.64 UR28, c[0x0][0x198] ;  /* 0x00006600001c7ab9 */ /* 0x000fd60000000a00 */
.L_x_561:
[----:B------:R-:W-:-:S03]  /*1a330*/  UMOV UR6, 0xffffffff ;  /* 0xffffffff00067882 */ /* 0x000fc60000000000 */
[----:B------:R-:W-:Y:S05]  /*1a340*/  BRA.DIV UR6, `(.L_x_551) ;  /* 0x00000012060c7947 */ /* 0x000fea000b800000 */
[----:B------:R-:W-:-:S13]  /*1a350*/  ELECT P6, URZ, PT ;  /* 0x00000000003f782f */ /* 0x000fda00038c0000 */
.L_x_573:
[----:B------:R-:W0:Y:S01]  /*1a360*/  LDC R4, c[0x0][0x28c] ;  /* 0x0000a300ff047b82 */ /* 0x000e220000000800 */
[----:B------:R-:W-:Y:S01]  /*1a370*/  BSSY B1, `(.L_x_552) ;  /* 0x000003e000017945 */ /* 0x000fe20003800000 */
[----:B0-----:R-:W-:-:S13]  /*1a380*/  ISETP.LT.OR P6, PT, R4, 0x1, !P6 ;  /* 0x000000010400780c */ /* 0x001fda00077c1670 */
[----:B------:R-:W-:Y:S05]  /*1a390*/  @P6 BRA `(.L_x_553) ;  /* 0x0000000000ec6947 */ /* 0x000fea0003800000 */
[----:B------:R-:W-:Y:S01]  /*1a3a0*/  LEA R4, R2, UR26, 0x1 ;  /* 0x0000001a02047c11 */ /* 0x000fe2000f8e08ff */
[----:B------:R-:W-:Y:S01]  /*1a3b0*/  IMAD.MOV.U32 R12, RZ, RZ, RZ ;  /* 0x000000ffff0c7224 */ /* 0x000fe200078e00ff */
[----:B------:R-:W-:Y:S01]  /*1a3c0*/  LEA R2, R3, UR13, 0x8 ;  /* 0x0000000d03027c11 */ /* 0x000fe2000f8e40ff */
[----:B------:R-:W-:Y:S01]  /*1a3d0*/  IMAD.U32 R14, RZ, RZ, UR34 ;  /* 0x00000022ff0e7e24 */ /* 0x000fe2000f8e00ff */
[----:B------:R-:W-:Y:S01]  /*1a3e0*/  MOV R3, R0 ;  /* 0x0000000000037202 */ /* 0x000fe20000000f00 */
[----:B------:R-:W-:Y:S02]  /*1a3f0*/  IMAD.SHL.U32 R11, R4, 0x80, RZ ;  /* 0x00000080040b7824 */ /* 0x000fe400078e00ff */
[----:B------:R-:W-:-:S07]  /*1a400*/  IMAD.MOV.U32 R4, RZ, RZ, R6 ;  /* 0x000000ffff047224 */ /* 0x000fce00078e0006 */
.L_x_556:
[----:B------:R-:W0:Y:S01]  /*1a410*/  S2R R10, SR_CgaCtaId ;  /* 0x00000000000a7919 */ /* 0x000e220000008800 */
[----:B------:R-:W-:Y:S01]  /*1a420*/  MOV R5, 0x400 ;  /* 0x0000040000057802 */ /* 0x000fe20000000f00 */
[----:B------:R-:W1:Y:S03]  /*1a430*/  S2R R7, SR_TID.X ;  /* 0x0000000000077919 */ /* 0x000e660000002100 */
[----:B0-----:R-:W-:Y:S02]  /*1a440*/  LEA R13, R10, R5, 0x18 ;  /* 0x000000050a0d7211 */ /* 0x001fe400078ec0ff */
[----:B------:R-:W-:Y:S02]  /*1a450*/  SHF.L.U32 R5, R3, 0x1f, RZ ;  /* 0x0000001f03057819 */ /* 0x000fe400000006ff */
[----:B-1----:R-:W-:Y:S01]  /*1a460*/  LOP3.LUT P1, RZ, R7, 0x7f, RZ, 0xc0, !PT ;  /* 0x0000007f07ff7812 */ /* 0x002fe2000782c0ff */
[----:B------:R-:W-:-:S04]  /*1a470*/  IMAD R10, R4, 0x8, R13 ;  /* 0x00000008040a7824 */ /* 0x000fc800078e020d */
[----:B------:R-:W0:Y:S08]  /*1a480*/  SYNCS.PHASECHK.TRANS64.TRYWAIT P0, [R10+URZ+0x28], R5 ;  /* 0x000028050a0075a7 */ /* 0x000e30000800017f */
[----:B------:R-:W1:Y:S01]  /*1a490*/  @!P1 LDC R7, c[0x0][0x500] ;  /* 0x00014000ff079b82 */ /* 0x000e620000000800 */
[----:B0-----:R-:W-:Y:S05]  /*1a4a0*/  @!P0 BRA `(.L_x_554) ;  /* 0x0000000c00d48947 */ /* 0x001fea0003800000 */
.L_x_574:
[----:B------:R-:W-:Y:S01]  /*1a4b0*/  UPRMT UR6, UR27, 0x9910, URZ ;  /* 0x000099101b067896 */ /* 0x000fe2000800003f */
[----:B-1----:R1:W-:Y:S03]  /*1a4c0*/  @!P1 SYNCS.ARRIVE.TRANS64 RZ, [R10+URZ], R7 ;  /* 0x000000070aff99a7 */ /* 0x0023e6000800003f */
[----:B------:R-:W-:-:S06]  /*1a4d0*/  UISETP.NE.AND UP0, UPT, UR6, 0x2, UPT ;  /* 0x000000020600788c */ /* 0x000fcc000bf05270 */
[----:B------:R-:W-:-:S13]  /*1a4e0*/  PLOP3.LUT P0, PT, PT, PT, UP0, 0x80, 0x0 ;  /* 0x000000000000781c */ /* 0x000fda0003f0f008 */
[----:B-1----:R-:W-:Y:S05]  /*1a4f0*/  @P0 BRA `(.L_x_555) ;  /* 0x0000000000040947 */ /* 0x002fea0003800000 */
[----:B------:R-:W-:Y:S01]  /*1a500*/  BPT.TRAP 0x1 ;  /* 0x000000040000795c */ /* 0x000fe20000300000 */
.L_x_555:
[----:B------:R-:W-:Y:S01]  /*1a510*/  R2UR UR7, R4 ;  /* 0x00000000040772ca */ /* 0x000fe200000e0000 */
[----:B------:R-:W-:Y:S01]  /*1a520*/  VIADD R14, R14, 0xffffffff ;  /* 0xffffffff0e0e7836 */ /* 0x000fe20000000000 */
[----:B------:R-:W-:Y:S01]  /*1a530*/  R2UR UR11, R13 ;  /* 0x000000000d0b72ca */ /* 0x000fe200000e0000 */
[----:B------:R-:W-:Y:S01]  /*1a540*/  UIADD3 UR6, UP0, UR28, 0xf0, URZ ;  /* 0x000000f01c067890 */ /* 0x000fe2000ff1e03f */
[----:B------:R-:W-:Y:S01]  /*1a550*/  R2UR UR30, R11 ;  /* 0x000000000b1e72ca */ /* 0x000fe200000e0000 */
[----:B------:R-:W-:Y:S01]  /*1a560*/  UIADD3 UR32, UP1, UR28, 0x1f0, URZ ;  /* 0x000001f01c207890 */ /* 0x000fe2000ff3e03f */
[----:B------:R-:W-:Y:S01]  /*1a570*/  R2UR UR9, R10 ;  /* 0x000000000a0972ca */ /* 0x000fe200000e0000 */
[----:B------:R-:W-:Y:S01]  /*1a580*/  UPRMT UR21, URZ, 0x5410, UR20 ;  /* 0x000054103f157896 */ /* 0x000fe20008000014 */
[----:B------:R-:W-:Y:S01]  /*1a590*/  R2UR UR10, R12 ;  /* 0x000000000c0a72ca */ /* 0x000fe200000e0000 */
[----:B------:R-:W-:Y:S01]  /*1a5a0*/  VIADD R4, R4, 0x1 ;  /* 0x0000000104047836 */ /* 0x000fe20000000000 */
[----:B------:R-:W-:Y:S01]  /*1a5b0*/  R2UR UR12, R9 ;  /* 0x00000000090c72ca */ /* 0x000fe200000e0000 */
[----:B------:R-:W-:Y:S01]  /*1a5c0*/  UPRMT UR35, URZ, 0x5410, UR18 ;  /* 0x000054103f237896 */ /* 0x000fe20008000012 */
[----:B------:R-:W-:Y:S01]  /*1a5d0*/  R2UR UR31, R2 ;  /* 0x00000000021f72ca */ /* 0x000fe200000e0000 */
[----:B------:R-:W-:Y:S01]  /*1a5e0*/  USHF.L.U32 UR7, UR7, 0xd, URZ ;  /* 0x0000000d07077899 */ /* 0x000fe2000800063f */
[----:B------:R-:W-:Y:S01]  /*1a5f0*/  ISETP.GT.AND P1, PT, R14, 0x1, PT ;  /* 0x000000010e00780c */ /* 0x000fe20003f24270 */
[----:B------:R-:W-:Y:S01]  /*1a600*/  UIADD3.X UR33, URZ, UR29, URZ, UP1, !UPT ;  /* 0x0000001d3f217290 */ /* 0x000fe20008ffe43f */
[----:B------:R-:W-:Y:S01]  /*1a610*/  ISETP.NE.AND P0, PT, R4, 0x5, PT ;  /* 0x000000050400780c */ /* 0x000fe20003f05270 */
[----:B------:R-:W-:Y:S01]  /*1a620*/  ULEA UR8, UR26, UR7, 0xc ;  /* 0x000000071a087291 */ /* 0x000fe2000f8e603f */
[----:B------:R-:W-:Y:S01]  /*1a630*/  VIADD R12, R12, 0x20 ;  /* 0x000000200c0c7836 */ /* 0x000fe20000000000 */
[----:B------:R-:W-:Y:S01]  /*1a640*/  ULOP3.LUT UR7, UR7, 0x1000, UR25, 0xf8, !UPT ;  /* 0x0000100007077892 */ /* 0x000fe2000f8ef819 */
[----:B0-----:R-:W-:Y:S01]  /*1a650*/  SEL R10, RZ, 0x1, P0 ;  /* 0x00000001ff0a7807 */ /* 0x001fe20000000000 */
[----:B------:R-:W-:Y:S01]  /*1a660*/  ULEA UR8, UR8, UR11, 0x2 ;  /* 0x0000000b08087291 */ /* 0x000fe2000f8e103f */
[----:B------:R-:W-:Y:S01]  /*1a670*/  SEL R4, R4, RZ, P0 ;  /* 0x000000ff04047207 */ /* 0x000fe20000000000 */
[----:B------:R-:W-:Y:S01]  /*1a680*/  ULEA UR11, UR7, UR11, 0x2 ;  /* 0x0000000b070b7291 */ /* 0x000fe2000f8e103f */
[----:B------:R-:W-:Y:S01]  /*1a690*/  LOP3.LUT R3, R3, R10, RZ, 0x3c, !PT ;  /* 0x0000000a03037212 */ /* 0x000fe200078e3cff */
[----:B------:R-:W-:-:S02]  /*1a6a0*/  UIADD3 UR8, UR8, 0x100, URZ ;  /* 0x0000010008087890 */ /* 0x000fc4000fffe03f */
[----:B------:R-:W-:Y:S02]  /*1a6b0*/  UIADD3.X UR7, URZ, UR29, URZ, UP0, !UPT ;  /* 0x0000001d3f077290 */ /* 0x000fe400087fe43f */
[----:B------:R-:W-:Y:S01]  /*1a6c0*/  UIADD3 UR24, UR11, 0x28100, URZ ;  /* 0x000281000b187890 */ /* 0x000fe2000fffe03f */
[----:B------:R-:W-:Y:S01]  /*1a6d0*/  UMOV UR14, 0x0 ;  /* 0x00000000000e7882 */ /* 0x000fe20000000000 */
[----:B------:R-:W-:Y:S01]  /*1a6e0*/  UMOV UR15, 0x10000000 ;  /* 0x10000000000f7882 */ /* 0x000fe20000000000 */
[----:B------:R-:W-:-:S04]  /*1a6f0*/  UMOV UR11, UR30 ;  /* 0x0000001e000b7c82 */ /* 0x000fc80008000000 */
[----:B------:R0:W-:Y:S02]  /*1a700*/  UTMALDG.3D.MULTICAST [UR8], [UR6], UR21, desc[UR14] ;  /* 0x00000e08060073b4 */ /* 0x0001e40008011815 */
[----:B0-----:R-:W-:Y:S01]  /*1a710*/  UMOV UR8, UR24 ;  /* 0x0000001800087c82 */ /* 0x001fe20008000000 */
[----:B------:R-:W-:Y:S02]  /*1a720*/  UMOV UR11, UR31 ;  /* 0x0000001f000b7c82 */ /* 0x000fe40008000000 */
[----:B------:R0:W-:Y:S02]  /*1a730*/  UTMALDG.3D.MULTICAST [UR8], [UR32], UR35, desc[UR14] ;  /* 0x00000e08200073b4 */ /* 0x0001e40008011823 */
[----:B0-----:R-:W-:Y:S05]  /*1a740*/  @P1 BRA `(.L_x_556) ;  /* 0xfffffffc00301947 */ /* 0x001fea000383ffff */
.L_x_553:
[----:B------:R-:W-:Y:S05]  /*1a750*/  BSYNC B1 ;  /* 0x0000000000017941 */ /* 0x000fea0003800000 */
.L_x_552:
[----:B------:R-:W2:Y:S01]  /*1a760*/  LDL.LU R15, [R1+0x200] ;  /* 0x00020000010f7983 */ /* 0x000ea20000300800 */
[----:B------:R-:W-:Y:S01]  /*1a770*/  LOP3.LUT P0, RZ, R8, 0xff, RZ, 0xc0, !PT ;  /* 0x000000ff08ff7812 */ /* 0x000fe2000780c0ff */
[----:B------:R-:W-:Y:S01]  /*1a780*/  VIADD R6, R6, UR17 ;  /* 0x0000001106067c36 */ /* 0x000fe20008000000 */
[----:B------:R-:W-:Y:S01]  /*1a790*/  ULDC.64 UR6, c[0x0][0x650] ;  /* 0x0001940000067ab9 */ /* 0x000fe20000000a00 */
[----:B------:R-:W3:Y:S01]  /*1a7a0*/  LDL.LU R13, [R1+0x204] ;  /* 0x00020400010d7983 */ /* 0x000ee20000300800 */
[----:B------:R-:W-:Y:S01]  /*1a7b0*/  UISETP.GE.U32.AND UP0, UPT, UR17, 0x5, UPT ;  /* 0x000000051100788c */ /* 0x000fe2000bf06070 */
[----:B------:R-:W-:Y:S01]  /*1a7c0*/  BSSY B1, `(.L_x_557) ;  /* 0x0000074000017945 */ /* 0x000fe20003800000 */
[----:B------:R-:W-:Y:S01]  /*1a7d0*/  IMAD.MOV.U32 R9, RZ, RZ, -0x1 ;  /* 0xffffffffff097424 */ /* 0x000fe200078e00ff */
[----:B------:R-:W-:Y:S02]  /*1a7e0*/  PRMT R4, RZ, 0x7610, R4 ;  /* 0x00007610ff047816 */ /* 0x000fe40000000004 */
[----:B------:R-:W-:-:S02]  /*1a7f0*/  PRMT R8, RZ, 0x7610, R8 ;  /* 0x00007610ff087816 */ /* 0x000fc40000000008 */
[----:B------:R-:W-:Y:S02]  /*1a800*/  PLOP3.LUT P1, PT, PT, PT, UP0, 0x80, 0x0 ;  /* 0x000000000000781c */ /* 0x000fe40003f2f008 */
[----:B------:R-:W0:Y:S01]  /*1a810*/  @P0 S2R R3, SR_CgaCtaId ;  /* 0x0000000000030919 */ /* 0x000e220000008800 */
[----:B------:R-:W-:-:S04]  /*1a820*/  @P0 MOV R2, 0x400 ;  /* 0x0000040000020802 */ /* 0x000fc80000000f00 */
[----:B0-----:R-:W-:-:S04]  /*1a830*/  @P0 LEA R2, R3, R2, 0x18 ;  /* 0x0000000203020211 */ /* 0x001fc800078ec0ff */
[----:B------:R0:W-:Y:S01]  /*1a840*/  @P0 SYNCS.ARRIVE.TRANS64.A1T0 RZ, [R2+URZ+0x68], RZ ;  /* 0x000068ff02ff09a7 */ /* 0x0001e2000810003f */
[----:B------:R-:W-:Y:S01]  /*1a850*/  ISETP.GT.U32.AND P0, PT, R6, 0x4, PT ;  /* 0x000000040600780c */ /* 0x000fe20003f04070 */
[----:B0-----:R-:W-:-:S05]  /*1a860*/  IMAD.U32 R2, RZ, RZ, UR17 ;  /* 0x00000011ff027e24 */ /* 0x001fca000f8e00ff */
[----:B------:R-:W-:Y:S01]  /*1a870*/  ISETP.LT.U32.AND P0, PT, R2, 0x5, P0 ;  /* 0x000000050200780c */ /* 0x000fe20000701070 */
[----:B------:R-:W-:-:S04]  /*1a880*/  IMAD.WIDE.U32 R2, R6, -0x33333333, RZ ;  /* 0xcccccccd06027825 */ /* 0x000fc800078e00ff */
[----:B------:R-:W-:Y:S01]  /*1a890*/  IMAD.MOV.U32 R2, RZ, RZ, -0x1 ;  /* 0xffffffffff027424 */ /* 0x000fe200078e00ff */
[----:B------:R-:W-:Y:S02]  /*1a8a0*/  SHF.R.U32.HI R5, RZ, 0x2, R3 ;  /* 0x00000002ff057819 */ /* 0x000fe40000011603 */
[----:B------:R-:W-:-:S03]  /*1a8b0*/  SEL R3, RZ, 0x1, !P0 ;  /* 0x00000001ff037807 */ /* 0x000fc60004000000 */
[----:B------:R-:W-:Y:S01]  /*1a8c0*/  IMAD R6, R5, -0x5, R6 ;  /* 0xfffffffb05067824 */ /* 0x000fe200078e0206 */
[----:B------:R-:W-:Y:S01]  /*1a8d0*/  LOP3.LUT R0, R0, R3, RZ, 0x3c, !PT ;  /* 0x0000000300007212 */ /* 0x000fe200078e3cff */
[----:B------:R-:W-:-:S03]  /*1a8e0*/  IMAD.MOV.U32 R3, RZ, RZ, -0x1 ;  /* 0xffffffffff037424 */ /* 0x000fc600078e00ff */
[----:B------:R-:W-:Y:S02]  /*1a8f0*/  @P1 LOP3.LUT R0, R0, 0x1, R5, 0x78, !PT ;  /* 0x0000000100001812 */ /* 0x000fe400078e7805 */
[----:B---3--:R-:W-:-:S04]  /*1a900*/  IADD3 R13, P0, R13, UR22, RZ ;  /* 0x000000160d0d7c10 */ /* 0x008fc8000ff1e0ff */
[----:B--2---:R-:W-:Y:S01]  /*1a910*/  IADD3.X R15, R15, UR19, RZ, P0, !PT ;  /* 0x000000130f0f7c10 */ /* 0x004fe200087fe4ff */
[----:B------:R0:W-:Y:S01]  /*1a920*/  STL [R1+0x204], R13 ;  /* 0x0002040d01007387 */ /* 0x0001e20000100800 */
[----:B------:R-:W-:-:S03]  /*1a930*/  ISETP.GE.U32.AND P0, PT, R13, UR6, PT ;  /* 0x000000060d007c0c */ /* 0x000fc6000bf06070 */
[----:B------:R0:W-:Y:S01]  /*1a940*/  STL [R1+0x200], R15 ;  /* 0x0002000f01007387 */ /* 0x0001e20000100800 */
[----:B------:R-:W-:-:S13]  /*1a950*/  ISETP.GE.U32.AND.EX P0, PT, R15, UR7, PT, P0 ;  /* 0x000000070f007c0c */ /* 0x000fda000bf06100 */
[----:B0-----:R-:W-:Y:S05]  /*1a960*/  @P0 BRA `(.L_x_558) ;  /* 0x0000000400640947 */ /* 0x001fea0003800000 */
[----:B------:R-:W0:Y:S01]  /*1a970*/  S2R R7, SR_CTAID.X ;  /* 0x0000000000077919 */ /* 0x000e220000002500 */
[----:B------:R-:W-:Y:S01]  /*1a980*/  ULDC UR6, c[0x0][0x150] ;  /* 0x0000540000067ab9 */ /* 0x000fe20000000800 */
[----:B------:R-:W1:Y:S01]  /*1a990*/  LDC R4, c[0x0][0x144] ;  /* 0x00005100ff047b82 */ /* 0x000e620000000800 */
[----:B------:R-:W-:Y:S01]  /*1a9a0*/  UISETP.NE.AND UP0, UPT, UR45, URZ, UPT ;  /* 0x0000003f2d00728c */ /* 0x000fe2000bf05270 */
[----:B------:R-:W2:Y:S01]  /*1a9b0*/  S2R R5, SR_CTAID.Y ;  /* 0x0000000000057919 */ /* 0x000ea20000002600 */
[----:B------:R-:W-:-:S04]  /*1a9c0*/  ULDC UR9, c[0x0][0x630] ;  /* 0x00018c0000097ab9 */ /* 0x000fc80000000800 */
[----:B------:R-:W-:Y:S01]  /*1a9d0*/  PLOP3.LUT P0, PT, PT, PT, UP0, 0x80, 0x0 ;  /* 0x000000000000781c */ /* 0x000fe20003f0f008 */
[----:B------:R-:W3:Y:S01]  /*1a9e0*/  LDC R10, c[0x0][0x148] ;  /* 0x00005200ff0a7b82 */ /* 0x000ee20000000800 */
[----:B0-----:R-:W-:Y:S02]  /*1a9f0*/  I2FP.F32.U32 R2, R7 ;  /* 0x0000000700027245 */ /* 0x001fe40000201000 */
[----:B--2---:R-:W-:-:S03]  /*1aa00*/  I2FP.F32.U32 R3, R5 ;  /* 0x0000000500037245 */ /* 0x004fc60000201000 */
[----:B------:R-:W-:Y:S01]  /*1aa10*/  FMUL R2, R2, UR6 ;  /* 0x0000000602027c20 */ /* 0x000fe20008400000 */
[----:B------:R-:W-:Y:S02]  /*1aa20*/  ULDC UR6, c[0x0][0x154] ;  /* 0x0000550000067ab9 */ /* 0x000fe40000000800 */
[----:B------:R-:W-:Y:S01]  /*1aa30*/  FMUL R9, R3, UR6 ;  /* 0x0000000603097c20 */ /* 0x000fe20008400000 */
[----:B------:R-:W-:Y:S02]  /*1aa40*/  ULDC.64 UR6, c[0x0][0x628] ;  /* 0x00018a0000067ab9 */ /* 0x000fe40000000a00 */
[----:B------:R-:W0:Y:S08]  /*1aa50*/  F2I.U32.TRUNC.NTZ R2, R2 ;  /* 0x0000000200027305 */ /* 0x000e30000020f000 */
[----:B------:R-:W2:Y:S01]  /*1aa60*/  F2I.U32.TRUNC.NTZ R9, R9 ;  /* 0x0000000900097305 */ /* 0x000ea2000020f000 */
[----:B0-----:R-:W-:-:S02]  /*1aa70*/  IMAD.MOV R3, RZ, RZ, -R2 ;  /* 0x000000ffff037224 */ /* 0x001fc400078e0a02 */
[----:B------:R-:W-:Y:S02]  /*1aa80*/  IMAD.MOV.U32 R2, RZ, RZ, R13 ;  /* 0x000000ffff027224 */ /* 0x000fe400078e000d */
[----:B-1----:R-:W-:Y:S02]  /*1aa90*/  IMAD R7, R4, R3, R7 ;  /* 0x0000000304077224 */ /* 0x002fe400078e0207 */
[----:B--2---:R-:W-:-:S04]  /*1aaa0*/  IMAD.MOV R3, RZ, RZ, -R9 ;  /* 0x000000ffff037224 */ /* 0x004fc800078e0a09 */
[----:B---3--:R-:W-:Y:S01]  /*1aab0*/  @P0 IMAD R7, R10, R3, R5 ;  /* 0x000000030a070224 */ /* 0x008fe200078e0205 */
[----:B------:R-:W-:Y:S02]  /*1aac0*/  ISETP.NE.U32.AND P0, PT, RZ, UR6, PT ;  /* 0x00000006ff007c0c */ /* 0x000fe4000bf05070 */
[----:B------:R-:W-:Y:S02]  /*1aad0*/  MOV R3, R15 ;  /* 0x0000000f00037202 */ /* 0x000fe40000000f00 */
[----:B------:R-:W-:-:S13]  /*1aae0*/  ISETP.NE.AND.EX P0, PT, RZ, UR7, PT, P0 ;  /* 0x00000007ff007c0c */ /* 0x000fda000bf05300 */
[----:B------:R-:W-:Y:S05]  /*1aaf0*/  @!P0 BRA `(.L_x_559) ;  /* 0x0000000000288947 */ /* 0x000fea0003800000 */
[----:B------:R-:W-:Y:S02]  /*1ab00*/  ULDC UR8, c[0x0][0x634] ;  /* 0x00018d0000087ab9 */ /* 0x000fe40000000800 */
[----:B------:R-:W-:-:S05]  /*1ab10*/  IADD3 R3, P0, R13, UR8, RZ ;  /* 0x000000080d037c10 */ /* 0x000fca000ff1e0ff */
[----:B------:R-:W-:-:S04]  /*1ab20*/  IMAD.X R9, RZ, RZ, R15, P0 ;  /* 0x000000ffff097224 */ /* 0x000fc800000e060f */
[----:B------:R-:W-:-:S04]  /*1ab30*/  IMAD.WIDE.U32 R4, R9, UR6, RZ ;  /* 0x0000000609047c25 */ /* 0x000fc8000f8e00ff */
[----:B------:R-:W-:-:S04]  /*1ab40*/  IMAD.WIDE.U32 R4, P0, R3, UR7, R4 ;  /* 0x0000000703047c25 */ /* 0x000fc8000f800004 */
[----:B------:R-:W-:-:S04]  /*1ab50*/  IMAD.WIDE.U32 R2, R3, UR6, RZ ;  /* 0x0000000603027c25 */ /* 0x000fc8000f8e00ff */
[----:B------:R-:W-:Y:S01]  /*1ab60*/  IMAD.MOV.U32 R2, RZ, RZ, R5 ;  /* 0x000000ffff027224 */ /* 0x000fe200078e0005 */
[----:B------:R-:W-:Y:S01]  /*1ab70*/  IADD3 RZ, P1, R3, R4, RZ ;  /* 0x0000000403ff7210 */ /* 0x000fe20007f3e0ff */
[----:B------:R-:W-:-:S04]  /*1ab80*/  IMAD.X R3, RZ, RZ, RZ, P0 ;  /* 0x000000ffff037224 */ /* 0x000fc800000e06ff */
[----:B------:R-:W-:-:S08]  /*1ab90*/  IMAD.WIDE.U32.X R2, R9, UR7, R2, P1 ;  /* 0x0000000709027c25 */ /* 0x000fd000088e0402 */
.L_x_559:
[--C-:B------:R-:W-:Y:S01]  /*1aba0*/  SHF.R.U64 R9, R2, UR9, R3.reuse ;  /* 0x0000000902097c19 */ /* 0x100fe20008001203 */
[----:B------:R-:W-:Y:S01]  /*1abb0*/  ULDC.64 UR6, c[0x0][0x620] ;  /* 0x0001880000067ab9 */ /* 0x000fe20000000a00 */
[----:B------:R-:W-:Y:S01]  /*1abc0*/  SHF.R.U32.HI R2, RZ, UR9, R3 ;  /* 0x00000009ff027c19 */ /* 0x000fe20008011603 */
[----:B------:R-:W-:Y:S01]  /*1abd0*/  IMAD.MOV.U32 R3, RZ, RZ, R15 ;  /* 0x000000ffff037224 */ /* 0x000fe200078e000f */
[----:B------:R-:W-:Y:S01]  /*1abe0*/  IADD3 R11, P0, RZ, -R9, RZ ;  /* 0x80000009ff0b7210 */ /* 0x000fe20007f1e0ff */
[----:B------:R-:W-:-:S04]  /*1abf0*/  ULDC.64 UR8, c[0x0][0x640] ;  /* 0x0001900000087ab9 */ /* 0x000fc80000000a00 */
[----:B------:R-:W-:Y:S01]  /*1ac00*/  IMAD.X R2, RZ, RZ, ~R2, P0 ;  /* 0x000000ffff027224 */ /* 0x000fe200000e0e02 */
[----:B------:R-:W-:-:S03]  /*1ac10*/  ISETP.NE.U32.AND P0, PT, RZ, UR8, PT ;  /* 0x00000008ff007c0c */ /* 0x000fc6000bf05070 */
[----:B------:R-:W-:Y:S01]  /*1ac20*/  IMAD R2, R2, UR6, RZ ;  /* 0x0000000602027c24 */ /* 0x000fe2000f8e02ff */
[----:B------:R-:W-:-:S03]  /*1ac30*/  ISETP.NE.AND.EX P0, PT, RZ, UR9, PT, P0 ;  /* 0x00000009ff007c0c */ /* 0x000fc6000bf05300 */
[----:B------:R-:W-:Y:S02]  /*1ac40*/  IMAD R5, R11, UR7, R2 ;  /* 0x000000070b057c24 */ /* 0x000fe4000f8e0202 */
[----:B------:R-:W-:-:S04]  /*1ac50*/  IMAD.MOV.U32 R2, RZ, RZ, R13 ;  /* 0x000000ffff027224 */ /* 0x000fc800078e000d */
[----:B------:R-:W-:Y:S01]  /*1ac60*/  IMAD.WIDE.U32 R2, R11, UR6, R2 ;  /* 0x000000060b027c25 */ /* 0x000fe2000f8e0002 */
[----:B------:R-:W-:-:S03]  /*1ac70*/  ULDC UR6, c[0x0][0x618] ;  /* 0x0001860000067ab9 */ /* 0x000fc60000000800 */
[----:B------:R-:W-:-:S05]  /*1ac80*/  IMAD.IADD R3, R3, 0x1, R5 ;  /* 0x0000000103037824 */ /* 0x000fca00078e0205 */
[--C-:B------:R-:W-:Y:S02]  /*1ac90*/  SHF.R.U64 R10, R2, UR6, R3.reuse ;  /* 0x00000006020a7c19 */ /* 0x100fe40008001203 */
[----:B------:R-:W-:Y:S01]  /*1aca0*/  SHF.R.U32.HI R3, RZ, UR6, R3 ;  /* 0x00000006ff037c19 */ /* 0x000fe20008011603 */
[----:B------:R-:W-:-:S03]  /*1acb0*/  ULDC UR6, c[0x0][0x608] ;  /* 0x0001820000067ab9 */ /* 0x000fc60000000800 */
[--C-:B------:R-:W-:Y:S02]  /*1acc0*/  SHF.R.U64 R12, R10, UR6, R3.reuse ;  /* 0x000000060a0c7c19 */ /* 0x100fe40008001203 */
[----:B------:R-:W-:Y:S01]  /*1acd0*/  SHF.R.U32.HI R3, RZ, UR6, R3 ;  /* 0x00000006ff037c19 */ /* 0x000fe20008011603 */
[----:B------:R-:W-:-:S03]  /*1ace0*/  ULDC UR6, c[0x0][0x658] ;  /* 0x0001960000067ab9 */ /* 0x000fc60000000800 */
[--C-:B------:R-:W-:Y:S02]  /*1acf0*/  SHF.R.U64 R11, R12, UR6, R3.reuse ;  /* 0x000000060c0b7c19 */ /* 0x100fe40008001203 */
[----:B------:R-:W-:-:S03]  /*1ad00*/  SHF.R.U32.HI R13, RZ, UR6, R3 ;  /* 0x00000006ff0d7c19 */ /* 0x000fc60008011603 */
[----:B------:R-:W-:Y:S02]  /*1ad10*/  IMAD.MOV.U32 R2, RZ, RZ, R11 ;  /* 0x000000ffff027224 */ /* 0x000fe400078e000b */
[----:B------:R-:W-:Y:S01]  /*1ad20*/  IMAD.MOV.U32 R3, RZ, RZ, R13 ;  /* 0x000000ffff037224 */ /* 0x000fe200078e000d */
[----:B------:R-:W-:Y:S06]  /*1ad30*/  @!P0 BRA `(.L_x_560) ;  /* 0x0000000000288947 */ /* 0x000fec0003800000 */
        /* <DEDUP_REMOVED lines=10> */
.L_x_560:
[----:B------:R-:W-:Y:S01]  /*1ade0*/  ULDC UR6, c[0x0][0x648] ;  /* 0x0001920000067ab9 */ /* 0x000fe20000000800 */
[----:B------:R-:W-:Y:S01]  /*1adf0*/  LOP3.LUT R12, R12, UR16, RZ, 0xc0, !PT ;  /* 0x000000100c0c7c12 */ /* 0x000fe2000f8ec0ff */
[----:B------:R-:W-:Y:S01]  /*1ae00*/  UISETP.NE.AND UP0, UPT, UR45, URZ, UPT ;  /* 0x0000003f2d00728c */ /* 0x000fe2000bf05270 */
[----:B------:R-:W-:Y:S01]  /*1ae10*/  SHF.R.U64 R3, R2, UR6, R3 ;  /* 0x0000000602037c19 */ /* 0x000fe20008001203 */
[----:B------:R-:W-:Y:S01]  /*1ae20*/  ULDC UR6, c[0x0][0x638] ;  /* 0x00018e0000067ab9 */ /* 0x000fe20000000800 */
[----:B------:R-:W-:-:S03]  /*1ae30*/  MOV R4, 0x1 ;  /* 0x0000000100047802 */ /* 0x000fc60000000f00 */
[----:B------:R-:W-:Y:S01]  /*1ae40*/  IMAD.MOV R2, RZ, RZ, -R3 ;  /* 0x000000ffff027224 */ /* 0x000fe200078e0a03 */
[----:B------:R-:W-:Y:S01]  /*1ae50*/  PLOP3.LUT P0, PT, PT, PT, UP0, 0x40, 0x0 ;  /* 0x000000000000781c */ /* 0x000fe20003f0e808 */
[----:B------:R-:W-:Y:S01]  /*1ae60*/  IMAD R12, R3, UR5, R12 ;  /* 0x00000005030c7c24 */ /* 0x000fe2000f8e020c */
[----:B------:R-:W-:Y:S01]  /*1ae70*/  PLOP3.LUT P1, PT, PT, PT, UP0, 0x40, 0x0 ;  /* 0x000000000000781c */ /* 0x000fe20003f2e808 */
[----:B------:R-:W-:Y:S01]  /*1ae80*/  IMAD R11, R2, UR6, R11 ;  /* 0x00000006020b7c24 */ /* 0x000fe2000f8e020b */
[----:B------:R-:W-:Y:S01]  /*1ae90*/  ULDC UR6, c[0x0][0x610] ;  /* 0x0001840000067ab9 */ /* 0x000fe20000000800 */
[----:B------:R-:W-:Y:S01]  /*1aea0*/  LOP3.LUT R2, R10, UR4, RZ, 0xc0, !PT ;  /* 0x000000040a027c12 */ /* 0x000fe2000f8ec0ff */
[----:B------:R-:W-:Y:S01]  /*1aeb0*/  IMAD R7, R12, UR6, R7 ;  /* 0x000000060c077c24 */ /* 0x000fe2000f8e0207 */
[----:B------:R-:W-:-:S03]  /*1aec0*/  ULDC UR6, c[0x0][0x600] ;  /* 0x0001800000067ab9 */ /* 0x000fc60000000800 */
[----:B------:R-:W-:-:S05]  /*1aed0*/  IMAD R2, R11, UR6, R2 ;  /* 0x000000060b027c24 */ /* 0x000fca000f8e0202 */
[----:B------:R-:W-:Y:S02]  /*1aee0*/  SEL R3, R2, R7, P0 ;  /* 0x0000000702037207 */ /* 0x000fe40000000000 */
[----:B------:R-:W-:-:S07]  /*1aef0*/  SEL R2, R7, R2, P1 ;  /* 0x0000000207027207 */ /* 0x000fce0000800000 */
.L_x_558:
[----:B------:R-:W-:Y:S05]  /*1af00*/  BSYNC B1 ;  /* 0x0000000000017941 */ /* 0x000fea0003800000 */
.L_x_557:
[----:B------:R-:W-:-:S13]  /*1af10*/  LOP3.LUT P0, RZ, R4, 0xff, RZ, 0xc0, !PT ;  /* 0x000000ff04ff7812 */ /* 0x000fda000780c0ff */
[----:B------:R-:W-:Y:S05]  /*1af20*/  @P0 BRA `(.L_x_561) ;  /* 0xfffffff400000947 */ /* 0x000fea000383ffff */
[----:B------:R-:W-:Y:S05]  /*1af30*/  BSYNC B0 ;  /* 0x0000000000007941 */ /* 0x000fea0003800000 */
.L_x_550:
[----:B------:R-:W-:-:S03]  /*1af40*/  UMOV UR6, 0xffffffff ;  /* 0xffffffff00067882 */ /* 0x000fc60000000000 */
[----:B------:R-:W-:Y:S05]  /*1af50*/  BRA.DIV UR6, `(.L_x_562) ;  /* 0x00000006063c7947 */ /* 0x000fea000b800000 */
[----:B------:R-:W-:-:S13]  /*1af60*/  ELECT P6, URZ, PT ;  /* 0x00000000003f782f */ /* 0x000fda00038c0000 */
.L_x_577:
[----:B------:R-:W-:Y:S04]  /*1af70*/  BSSY B0, `(.L_x_563) ;  /* 0x0000035000007945 */ /* 0x000fe80003800000 */
[----:B------:R-:W-:Y:S05]  /*1af80*/  @!P6 BRA `(.L_x_564) ;  /* 0x0000000000cce947 */ /* 0x000fea0003800000 */
[----:B------:R-:W-:-:S04]  /*1af90*/  ULOP3.LUT UR6, UR40, 0x2, URZ, 0xfc, !UPT ;  /* 0x0000000228067892 */ /* 0x000fc8000f8efc3f */
[----:B------:R-:W-:-:S06]  /*1afa0*/  UISETP.NE.AND UP0, UPT, UR6, 0x3, UPT ;  /* 0x000000030600788c */ /* 0x000fcc000bf05270 */
[----:B------:R-:W-:-:S13]  /*1afb0*/  PLOP3.LUT P0, PT, PT, PT, UP0, 0x80, 0x0 ;  /* 0x000000000000781c */ /* 0x000fda0003f0f008 */
[----:B------:R-:W-:Y:S05]  /*1afc0*/  @!P0 BRA `(.L_x_565) ;  /* 0x0000000000048947 */ /* 0x000fea0003800000 */
[----:B------:R-:W-:Y:S01]  /*1afd0*/  BPT.TRAP 0x1 ;  /* 0x000000040000795c */ /* 0x000fe20000300000 */
.L_x_565:
[----:B------:R-:W0:Y:S01]  /*1afe0*/  S2R R3, SR_CgaCtaId ;  /* 0x0000000000037919 */ /* 0x000e220000008800 */
[----:B------:R-:W-:-:S04]  /*1aff0*/  MOV R2, 0x400 ;  /* 0x0000040000027802 */ /* 0x000fc80000000f00 */
[----:B0-----:R-:W-:Y:S02]  /*1b000*/  LEA R3, R3, R2, 0x18 ;  /* 0x0000000203037211 */ /* 0x001fe400078ec0ff */
[----:B------:R-:W-:-:S03]  /*1b010*/  SHF.L.U32 R2, R0, 0x1f, RZ ;  /* 0x0000001f00027819 */ /* 0x000fc600000006ff */
[----:B------:R-:W-:-:S04]  /*1b020*/  VIADD R3, R3, 0x28 ;  /* 0x0000002803037836 */ /* 0x000fc80000000000 */
[----:B------:R-:W-:-:S04]  /*1b030*/  IMAD R5, R6, 0x8, R3 ;  /* 0x0000000806057824 */ /* 0x000fc800078e0203 */
[----:B------:R-:W0:Y:S02]  /*1b040*/  SYNCS.PHASECHK.TRANS64.TRYWAIT P0, [R5+URZ], R2 ;  /* 0x00000002050075a7 */ /* 0x000e24000800017f */
[----:B0-----:R-:W-:Y:S05]  /*1b050*/  @!P0 BRA `(.L_x_566) ;  /* 0x00000004001c8947 */ /* 0x001fea0003800000 */
.L_x_578:
[----:B------:R-:W-:-:S05]  /*1b060*/  VIADD R6, R6, 0x1 ;  /* 0x0000000106067836 */ /* 0x000fca0000000000 */
[----:B------:R-:W-:-:S04]  /*1b070*/  ISETP.NE.AND P0, PT, R6, 0x5, PT ;  /* 0x000000050600780c */ /* 0x000fc80003f05270 */
[----:B0-----:R-:W-:Y:S02]  /*1b080*/  SEL R5, RZ, 0x1, P0 ;  /* 0x00000001ff057807 */ /* 0x001fe40000000000 */
[----:B------:R-:W-:Y:S02]  /*1b090*/  SEL R6, R6, RZ, P0 ;  /* 0x000000ff06067207 */ /* 0x000fe40000000000 */
[----:B------:R-:W-:-:S03]  /*1b0a0*/  LOP3.LUT R5, R0, R5, RZ, 0x3c, !PT ;  /* 0x0000000500057212 */ /* 0x000fc600078e3cff */
[----:B------:R-:W-:Y:S01]  /*1b0b0*/  IMAD R7, R6, 0x8, R3 ;  /* 0x0000000806077824 */ /* 0x000fe200078e0203 */
[----:B------:R-:W-:-:S04]  /*1b0c0*/  SHF.L.U32 R0, R5, 0x1f, RZ ;  /* 0x0000001f05007819 */ /* 0x000fc800000006ff */
[----:B------:R-:W0:Y:S02]  /*1b0d0*/  SYNCS.PHASECHK.TRANS64.TRYWAIT P0, [R7+URZ], R0 ;  /* 0x00000000070075a7 */ /* 0x000e24000800017f */
[----:B0-----:R-:W-:Y:S05]  /*1b0e0*/  @!P0 BRA `(.L_x_567) ;  /* 0x00000004000c8947 */ /* 0x001fea0003800000 */
.L_x_579:
[----:B0-----:R-:W-:-:S05]  /*1b0f0*/  VIADD R0, R6, 0x1 ;  /* 0x0000000106007836 */ /* 0x001fca0000000000 */
[----:B------:R-:W-:-:S04]  /*1b100*/  ISETP.NE.AND P0, PT, R0, 0x5, PT ;  /* 0x000000050000780c */ /* 0x000fc80003f05270 */
[----:B------:R-:W-:Y:S02]  /*1b110*/  SEL R2, RZ, 0x1, P0 ;  /* 0x00000001ff027807 */ /* 0x000fe40000000000 */
[----:B------:R-:W-:Y:S02]  /*1b120*/  SEL R4, R0, RZ, P0 ;  /* 0x000000ff00047207 */ /* 0x000fe40000000000 */
[----:B------:R-:W-:-:S03]  /*1b130*/  LOP3.LUT R5, R5, R2, RZ, 0x3c, !PT ;  /* 0x0000000205057212 */ /* 0x000fc600078e3cff */
[----:B------:R-:W-:Y:S01]  /*1b140*/  IMAD R7, R4, 0x8, R3 ;  /* 0x0000000804077824 */ /* 0x000fe200078e0203 */
[----:B------:R-:W-:-:S04]  /*1b150*/  SHF.L.U32 R0, R5, 0x1f, RZ ;  /* 0x0000001f05007819 */ /* 0x000fc800000006ff */
[----:B------:R-:W0:Y:S02]  /*1b160*/  SYNCS.PHASECHK.TRANS64.TRYWAIT P0, [R7+URZ], R0 ;  /* 0x00000000070075a7 */ /* 0x000e24000800017f */
[----:B0-----:R-:W-:Y:S05]  /*1b170*/  @!P0 BRA `(.L_x_568) ;  /* 0x0000000000fc8947 */ /* 0x001fea0003800000 */
.L_x_580:
        /* <DEDUP_REMOVED lines=9> */
.L_x_581:
[----:B0-----:R-:W-:-:S05]  /*1b210*/  VIADD R0, R4, 0x1 ;  /* 0x0000000104007836 */ /* 0x001fca0000000000 */
[----:B------:R-:W-:-:S04]  /*1b220*/  ISETP.NE.AND P0, PT, R0, 0x5, PT ;  /* 0x000000050000780c */ /* 0x000fc80003f05270 */
[----:B------:R-:W-:Y:S02]  /*1b230*/  SEL R2, RZ, 0x1, P0 ;  /* 0x00000001ff027807 */ /* 0x000fe40000000000 */
[----:B------:R-:W-:Y:S02]  /*1b240*/  SEL R0, R0, RZ, P0 ;  /* 0x000000ff00007207 */ /* 0x000fe40000000000 */
[----:B------:R-:W-:-:S03]  /*1b250*/  LOP3.LUT R2, R5, R2, RZ, 0x3c, !PT ;  /* 0x0000000205027212 */ /* 0x000fc600078e3cff */
[----:B------:R-:W-:Y:S01]  /*1b260*/  IMAD R3, R0, 0x8, R3 ;  /* 0x0000000800037824 */ /* 0x000fe200078e0203 */
[----:B------:R-:W-:-:S07]  /*1b270*/  SHF.L.U32 R0, R2, 0x1f, RZ ;  /* 0x0000001f02007819 */ /* 0x000fce00000006ff */
.L_x_570:
[----:B0-----:R0:W1:Y:S02]  /*1b280*/  SYNCS.PHASECHK.TRANS64.TRYWAIT P0, [R3+URZ], R0 ;  /* 0x00000000030075a7 */ /* 0x001064000800017f */
[----:B-1----:R-:W-:Y:S05]  /*1b290*/  @!P0 NANOSLEEP.SYNCS 0x989680 ;  /* 0x009896800000895d */ /* 0x002fea0003900000 */
[----:B------:R-:W1:Y:S02]  /*1b2a0*/  @!P0 SYNCS.PHASECHK.TRANS64 P0, [R3+URZ], R0 ;  /* 0x00000000030085a7 */ /* 0x000e64000800007f */
[----:B-1----:R-:W-:Y:S05]  /*1b2b0*/  @!P0 BRA `(.L_x_570) ;  /* 0xfffffffc00f08947 */ /* 0x002fea000383ffff */
.L_x_564:
[----:B------:R-:W-:Y:S05]  /*1b2c0*/  BSYNC B0 ;  /* 0x0000000000007941 */ /* 0x000fea0003800000 */
.L_x_563:
[----:B------:R-:W-:Y:S05]  /*1b2d0*/  EXIT ;  /* 0x000000000000794d */ /* 0x000fea0003800000 */
.L_x_21:
[----:B-1----:R1:W2:Y:S02]  /*1b2e0*/  SYNCS.PHASECHK.TRANS64.TRYWAIT P1, [R4+URZ], R3 ;  /* 0x00000003040075a7 */ /* 0x0022a4000802017f */
[----:B--2---:R-:W-:Y:S05]  /*1b2f0*/  @!P1 NANOSLEEP.SYNCS 0x989680 ;  /* 0x009896800000995d */ /* 0x004fea0003900000 */
[----:B------:R-:W2:Y:S02]  /*1b300*/  @!P1 SYNCS.PHASECHK.TRANS64 P1, [R4+URZ], R3 ;  /* 0x00000003040095a7 */ /* 0x000ea4000802007f */
[----:B--2---:R-:W-:Y:S05]  /*1b310*/  @!P1 BRA `(.L_x_21) ;  /* 0xfffffffc00f09947 */ /* 0x004fea000383ffff */
[----:B------:R-:W-:Y:S05]  /*1b320*/  BRA `(.L_x_20) ;  /* 0xfffffe6000fc7947 */ /* 0x000fea000383ffff */
.L_x_26:
[----:B-1----:R1:W2:Y:S02]  /*1b330*/  SYNCS.PHASECHK.TRANS64.TRYWAIT P1, [R4+URZ], R5 ;  /* 0x00000005040075a7 */ /* 0x0022a4000802017f */
[----:B--2---:R-:W-:Y:S05]  /*1b340*/  @!P1 NANOSLEEP.SYNCS 0x989680 ;  /* 0x009896800000995d */ /* 0x004fea0003900000 */
[----:B------:R-:W2:Y:S02]  /*1b350*/  @!P1 SYNCS.PHASECHK.TRANS64 P1, [R4+URZ], R5 ;  /* 0x00000005040095a7 */ /* 0x000ea4000802007f */
[----:B--2---:R-:W-:Y:S05]  /*1b360*/  @!P1 BRA `(.L_x_26) ;  /* 0xfffffffc00f09947 */ /* 0x004fea000383ffff */
[----:B------:R-:W-:Y:S05]  /*1b370*/  BRA `(.L_x_25) ;  /* 0xfffffe98008c7947 */ /* 0x000fea000383ffff */
.L_x_551:
[----:B------:R-:W-:Y:S01]  /*1b380*/  BSSY B1, `(.L_x_571) ;  /* 0x0000006000017945 */ /* 0x000fe20003800000 */
[----:B------:R-:W-:-:S07]  /*1b390*/  IMAD.MOV.U32 R15, RZ, RZ, -0x1 ;  /* 0xffffffffff0f7424 */ /* 0x000fce00078e00ff */
[----:B------:R-:W-:Y:S05]  /*1b3a0*/  WARPSYNC.COLLECTIVE R15, `(.L_x_572) ;  /* 0x000000000f0c7348 */ /* 0x000fea0003c00000 */
[----:B------:R-:W-:Y:S02]  /*1b3b0*/  ELECT P6, UR62, PT ;  /* 0x00000000003e782f */ /* 0x000fe400038c0000 */
[----:B------:R-:W-:Y:S01]  /*1b3c0*/  MOV R14, UR62 ;  /* 0x0000003e000e7c02 */ /* 0x000fe20008000f00 */
[----:B------:R-:W-:Y:S10]  /*1b3d0*/  ENDCOLLECTIVE ;  /* 0x000000000000791b */ /* 0x000ff40003800000 */
.L_x_572:
[----:B------:R-:W-:Y:S05]  /*1b3e0*/  BSYNC B1 ;  /* 0x0000000000017941 */ /* 0x000fea0003800000 */
.L_x_571:
[----:B------:R-:W-:Y:S05]  /*1b3f0*/  BRA `(.L_x_573) ;  /* 0xffffffec00d87947 */ /* 0x000fea000383ffff */
.L_x_554:
[----:B0-----:R0:W2:Y:S02]  /*1b400*/  SYNCS.PHASECHK.TRANS64.TRYWAIT P0, [R10+URZ+0x28], R5 ;  /* 0x000028050a0075a7 */ /* 0x0010a4000800017f */
[----:B--2---:R-:W-:Y:S05]  /*1b410*/  @!P0 NANOSLEEP.SYNCS 0x989680 ;  /* 0x009896800000895d */ /* 0x004fea0003900000 */
[----:B------:R-:W2:Y:S02]  /*1b420*/  @!P0 SYNCS.PHASECHK.TRANS64 P0, [R10+URZ+0x28], R5 ;  /* 0x000028050a0085a7 */ /* 0x000ea4000800007f */
[----:B--2---:R-:W-:Y:S05]  /*1b430*/  @!P0 BRA `(.L_x_554) ;  /* 0xfffffffc00f08947 */ /* 0x004fea000383ffff */
[----:B------:R-:W-:Y:S05]  /*1b440*/  BRA `(.L_x_574) ;  /* 0xfffffff000187947 */ /* 0x000fea000383ffff */
.L_x_562:
[----:B------:R-:W-:Y:S01]  /*1b450*/  BSSY B0, `(.L_x_575) ;  /* 0x0000006000007945 */ /* 0x000fe20003800000 */
[----:B------:R-:W-:-:S07]  /*1b460*/  IMAD.MOV.U32 R15, RZ, RZ, -0x1 ;  /* 0xffffffffff0f7424 */ /* 0x000fce00078e00ff */
[----:B------:R-:W-:Y:S05]  /*1b470*/  WARPSYNC.COLLECTIVE R15, `(.L_x_576) ;  /* 0x000000000f0c7348 */ /* 0x000fea0003c00000 */
[----:B------:R-:W-:Y:S02]  /*1b480*/  ELECT P6, UR62, PT ;  /* 0x00000000003e782f */ /* 0x000fe400038c0000 */
[----:B------:R-:W-:Y:S01]  /*1b490*/  MOV R14, UR62 ;  /* 0x0000003e000e7c02 */ /* 0x000fe20008000f00 */
[----:B------:R-:W-:Y:S10]  /*1b4a0*/  ENDCOLLECTIVE ;  /* 0x000000000000791b */ /* 0x000ff40003800000 */
.L_x_576:
[----:B------:R-:W-:Y:S05]  /*1b4b0*/  BSYNC B0 ;  /* 0x0000000000007941 */ /* 0x000fea0003800000 */
.L_x_575:
[----:B------:R-:W-:Y:S05]  /*1b4c0*/  BRA `(.L_x_577) ;  /* 0xfffffff800a87947 */ /* 0x000fea000383ffff */
.L_x_566:
[----:B0-----:R0:W1:Y:S02]  /*1b4d0*/  SYNCS.PHASECHK.TRANS64.TRYWAIT P0, [R5+URZ], R2 ;  /* 0x00000002050075a7 */ /* 0x001064000800017f */
[----:B-1----:R-:W-:Y:S05]  /*1b4e0*/  @!P0 NANOSLEEP.SYNCS 0x989680 ;  /* 0x009896800000895d */ /* 0x002fea0003900000 */
[----:B------:R-:W1:Y:S02]  /*1b4f0*/  @!P0 SYNCS.PHASECHK.TRANS64 P0, [R5+URZ], R2 ;  /* 0x00000002050085a7 */ /* 0x000e64000800007f */
[----:B-1----:R-:W-:Y:S05]  /*1b500*/  @!P0 BRA `(.L_x_566) ;  /* 0xfffffffc00f08947 */ /* 0x002fea000383ffff */
[----:B------:R-:W-:Y:S05]  /*1b510*/  BRA `(.L_x_578) ;  /* 0xfffffff800d07947 */ /* 0x000fea000383ffff */
.L_x_567:
[----:B0-----:R0:W1:Y:S02]  /*1b520*/  SYNCS.PHASECHK.TRANS64.TRYWAIT P0, [R7+URZ], R0 ;  /* 0x00000000070075a7 */ /* 0x001064000800017f */
[----:B-1----:R-:W-:Y:S05]  /*1b530*/  @!P0 NANOSLEEP.SYNCS 0x989680 ;  /* 0x009896800000895d */ /* 0x002fea0003900000 */
[----:B------:R-:W1:Y:S02]  /*1b540*/  @!P0 SYNCS.PHASECHK.TRANS64 P0, [R7+URZ], R0 ;  /* 0x00000000070085a7 */ /* 0x000e64000800007f */
[----:B-1----:R-:W-:Y:S05]  /*1b550*/  @!P0 BRA `(.L_x_567) ;  /* 0xfffffffc00f08947 */ /* 0x002fea000383ffff */
[----:B------:R-:W-:Y:S05]  /*1b560*/  BRA `(.L_x_579) ;  /* 0xfffffff800e07947 */ /* 0x000fea000383ffff */
.L_x_568:
[----:B0-----:R0:W1:Y:S02]  /*1b570*/  SYNCS.PHASECHK.TRANS64.TRYWAIT P0, [R7+URZ], R0 ;  /* 0x00000000070075a7 */ /* 0x001064000800017f */
[----:B-1----:R-:W-:Y:S05]  /*1b580*/  @!P0 NANOSLEEP.SYNCS 0x989680 ;  /* 0x009896800000895d */ /* 0x002fea0003900000 */
[----:B------:R-:W1:Y:S02]  /*1b590*/  @!P0 SYNCS.PHASECHK.TRANS64 P0, [R7+URZ], R0 ;  /* 0x00000000070085a7 */ /* 0x000e64000800007f */
[----:B-1----:R-:W-:Y:S05]  /*1b5a0*/  @!P0 BRA `(.L_x_568) ;  /* 0xfffffffc00f08947 */ /* 0x002fea000383ffff */
[----:B------:R-:W-:Y:S05]  /*1b5b0*/  BRA `(.L_x_580) ;  /* 0xfffffff800f07947 */ /* 0x000fea000383ffff */
.L_x_569:
[----:B0-----:R0:W1:Y:S02]  /*1b5c0*/  SYNCS.PHASECHK.TRANS64.TRYWAIT P0, [R7+URZ], R0 ;  /* 0x00000000070075a7 */ /* 0x001064000800017f */
[----:B-1----:R-:W-:Y:S05]  /*1b5d0*/  @!P0 NANOSLEEP.SYNCS 0x989680 ;  /* 0x009896800000895d */ /* 0x002fea0003900000 */
[----:B------:R-:W1:Y:S02]  /*1b5e0*/  @!P0 SYNCS.PHASECHK.TRANS64 P0, [R7+URZ], R0 ;  /* 0x00000000070085a7 */ /* 0x000e64000800007f */
[----:B-1----:R-:W-:Y:S05]  /*1b5f0*/  @!P0 BRA `(.L_x_569) ;  /* 0xfffffffc00f08947 */ /* 0x002fea000383ffff */
[----:B------:R-:W-:Y:S05]  /*1b600*/  BRA `(.L_x_581) ;  /* 0xfffffffc00007947 */ /* 0x000fea000383ffff */
.L_x_582:
[----:B------:R-:W-:-:S00]  /*1b610*/  BRA `(.L_x_582) ;  /* 0xfffffffc00fc7947 */ /* 0x000fc0000383ffff */
[----:B------:R-:W-:-:S00]  /*1b620*/  NOP ;  /* 0x0000000000007918 */ /* 0x000fc00000000000 */
        /* <DEDUP_REMOVED lines=13> */
.L_x_583:


//--------------------- .nv.global.init           --------------------------
	.section	.nv.global.init,"aw",@progbits
.nv.global.init:
	.type		$str$22,@object
	.size		$str$22,($str$23 - $str$22)
$str$22:
        /*0000*/ 	.byte	0x6b, 0x5f, 0x74, 0x69, 0x6c, 0x65, 0x5f, 0x63, 0x6f, 0x75, 0x6e, 0x74, 0x20, 0x3e, 0x3d, 0x20
        /*0010*/ 	.byte	0x31, 0x00
	.type		$str$23,@object
	.size		$str$23,(__unnamed_1 - $str$23)
$str$23:
        /*0012*/ 	.byte	0x2f, 0x74, 0x6d, 0x70, 0x2f, 0x63, 0x75, 0x74, 0x6c, 0x61, 0x73, 0x73, 0x5f, 0x73, 0x77, 0x65
        /*0022*/ 	.byte	0x65, 0x70, 0x5f, 0x73, 0x72, 0x63, 0x2f, 0x69, 0x6e, 0x63, 0x6c, 0x75, 0x64, 0x65, 0x2f, 0x63
        /*0032*/ 	.byte	0x75, 0x74, 0x6c, 0x61, 0x73, 0x73, 0x2f, 0x67, 0x65, 0x6d, 0x6d, 0x2f, 0x63, 0x6f, 0x6c, 0x6c
        /*0042*/ 	.byte	0x65, 0x63, 0x74, 0x69, 0x76, 0x65, 0x2f, 0x73, 0x6d, 0x39, 0x30, 0x5f, 0x6d, 0x6d, 0x61, 0x5f
        /*0052*/ 	.byte	0x74, 0x6d, 0x61, 0x5f, 0x67, 0x6d, 0x6d, 0x61, 0x5f, 0x73, 0x73, 0x5f, 0x77, 0x61, 0x72, 0x70
        /*0062*/ 	.byte	0x73, 0x70, 0x65, 0x63, 0x69, 0x61, 0x6c, 0x69, 0x7a, 0x65, 0x64, 0x2e, 0x68, 0x70, 0x70, 0x00
	.type		__unnamed_1,@object
	.size		__unnamed_1,(.L_0 - __unnamed_1)
__unnamed_1:
        /* <DEDUP_REMOVED lines=179> */
        /*0ba2*/ 	.byte	0x74, 0x69, 0x74, 0x79, 0x5d, 0x00
.L_0:


//--------------------- .nv.shared._ZN7cutlass13device_kernelINS_4gemm6kernel13GemmUniversalIN4cute5tupleIJiiiiEEENS1_10collective13CollectiveMmaINS1_34MainloopSm90TmaGmmaWarpSpecializedILi5ENS5_IJNS4_1CILi2EEESB_NSA_ILi1EEEEEENS1_35KernelTmaWarpSpecializedCooperativeEEENS5_IJNSA_ILi256EEESG_NSA_ILi32EEEEEENS_10tfloat32_tENS5_IJlSC_lEEESJ_SK_NS4_8TiledMMAINS4_8MMA_AtomIJNS4_4SM904GMMA30MMA_64x256x8_F32TF32TF32_SS_TNILNSO_7ScaleInE1ELSQ_1EEEEEENS4_6LayoutINS5_IJSB_SC_SC_EEENS5_IJSC_NSA_ILi0EEESV_EEEEENS5_IJNS4_10UnderscoreESY_SY_EEEEENS4_23SM90_TMA_LOAD_MULTICASTENS4_14ComposedLayoutINS4_7SwizzleILi3ELi4ELi3EEENS4_18smem_ptr_flag_bitsILi32EEENST_INS5_IJNSA_ILi8EEESH_EEENS5_IJSH_SC_EEEEEEEvNS4_8identityES11_S1B_vS1C_EENS_8epilogue10collective6detail29Sm90TmaWarpSpecializedAdapterINS1F_15DefaultEpilogueISJ_SK_SK_NS1E_6thread17LinearCombinationISJ_Li1EffLNS1J_9ScaleType4KindE0ELNS_15FloatRoundStyleE2ESJ_EENS1_15EpilogueDefaultEEEEEvvEEEEvNT_6ParamsE --------------------------
	.section	.nv.shared._ZN7cutlass13device_kernelINS_4gemm6kernel13GemmUniversalIN4cute5tupleIJiiiiEEENS1_10collective13CollectiveMmaINS1_34MainloopSm90TmaGmmaWarpSpecializedILi5ENS5_IJNS4_1CILi2EEESB_NSA_ILi1EEEEEENS1_35KernelTmaWarpSpecializedCooperativeEEENS5_IJNSA_ILi256EEESG_NSA_ILi32EEEEEENS_10tfloat32_tENS5_IJlSC_lEEESJ_SK_NS4_8TiledMMAINS4_8MMA_AtomIJNS4_4SM904GMMA30MMA_64x256x8_F32TF32TF32_SS_TNILNSO_7ScaleInE1ELSQ_1EEEEEENS4_6LayoutINS5_IJSB_SC_SC_EEENS5_IJSC_NSA_ILi0EEESV_EEEEENS5_IJNS4_10UnderscoreESY_SY_EEEEENS4_23SM90_TMA_LOAD_MULTICASTENS4_14ComposedLayoutINS4_7SwizzleILi3ELi4ELi3EEENS4_18smem_ptr_flag_bitsILi32EEENST_INS5_IJNSA_ILi8EEESH_EEENS5_IJSH_SC_EEEEEEEvNS4_8identityES11_S1B_vS1C_EENS_8epilogue10collective6detail29Sm90TmaWarpSpecializedAdapterINS1F_15DefaultEpilogueISJ_SK_SK_NS1E_6thread17LinearCombinationISJ_Li1EffLNS1J_9ScaleType4KindE0ELNS_15FloatRoundStyleE2ESJ_EENS1_15EpilogueDefaultEEEEEvvEEEEvNT_6ParamsE,"aw",@nobits
	.sectionflags	@""
	.align	16
	.zero		1024


//--------------------- .nv.shared.reserved.0     --------------------------
	.section	.nv.shared.reserved.0,"aw",@nobits
	.weak		__nv_reservedSMEM_offset_0_alias
	.size		__nv_reservedSMEM_offset_0_alias, 0, 0
	.other		__nv_reservedSMEM_offset_0_alias,@"STO_CUDA_RESERVED_SHARED STV_DEFAULT"
__nv_reservedSMEM_offset_0_alias:
	.zero		0


//--------------------- .nv.global                --------------------------
	.section	.nv.global,"aw",@nobits
.nv.global:
	.type		_ZN39_INTERNAL_2922a3d2_4_k_cu_efda6b31_70794cute1_E,@object
	.size		_ZN39_INTERNAL_2922a3d2_4_k_cu_efda6b31_70794cute1_E,(_ZN39_INTERNAL_2922a3d2_4_k_cu_efda6b31_70794cuda3std3__45__cpo6cbeginE - _ZN39_INTERNAL_2922a3d2_4_k_cu_efda6b31_70794cute1_E)
_ZN39_INTERNAL_2922a3d2_4_k_cu_efda6b31_70794cute1_E:
	.zero		1
	.type		_ZN39_INTERNAL_2922a3d2_4_k_cu_efda6b31_70794cuda3std3__45__cpo6cbeginE,@object
	.size		_ZN39_INTERNAL_2922a3d2_4_k_cu_efda6b31_70794cuda3std3__45__cpo6cbeginE,(_ZN39_INTERNAL_2922a3d2_4_k_cu_efda6b31_70794cuda3std3__48in_placeE - _ZN39_INTERNAL_2922a3d2_4_k_cu_efda6b31_70794cuda3std3__45__cpo6cbeginE)
_ZN39_INTERNAL_2922a3d2_4_k_cu_efda6b31_70794cuda3std3__45__cpo6cbeginE:
	.zero		1
	.type		_ZN39_INTERNAL_2922a3d2_4_k_cu_efda6b31_70794cuda3std3__48in_placeE,@object
	.size		_ZN39_INTERNAL_2922a3d2_4_k_cu_efda6b31_70794cuda3std3__48in_placeE,(_ZN39_INTERNAL_2922a3d2_4_k_cu_efda6b31_70794cuda3std6ranges3__45__cpo9iter_moveE - _ZN39_INTERNAL_2922a3d2_4_k_cu_efda6b31_70794cuda3std3__48in_placeE)
_ZN39_INTERNAL_2922a3d2_4_k_cu_efda6b31_70794cuda3std3__48in_placeE:
	.zero		1
	.type		_ZN39_INTERNAL_2922a3d2_4_k_cu_efda6b31_70794cuda3std6ranges3__45__cpo9iter_moveE,@object
	.size		_ZN39_INTERNAL_2922a3d2_4_k_cu_efda6b31_70794cuda3std6ranges3__45__cpo9iter_moveE,(_ZN39_INTERNAL_2922a3d2_4_k_cu_efda6b31_70794cuda3std3__45__cpo5beginE - _ZN39_INTERNAL_2922a3d2_4_k_cu_efda6b31_70794cuda3std6ranges3__45__cpo9iter_moveE)
_ZN39_INTERNAL_2922a3d2_4_k_cu_efda6b31_70794cuda3std6ranges3__45__cpo9iter_moveE:
	.zero		1
	.type		_ZN39_INTERNAL_2922a3d2_4_k_cu_efda6b31_70794cuda3std3__45__cpo5beginE,@object
	.size		_ZN39_INTERNAL_2922a3d2_4_k_cu_efda6b31_70794cuda3std3__45__cpo5beginE,(_ZN39_INTERNAL_2922a3d2_4_k_cu_efda6b31_70794cuda3std3__441_GLOBAL__N__2922a3d2_4_k_cu_efda6b31_70796ignoreE - _ZN39_INTERNAL_2922a3d2_4_k_cu_efda6b31_70794cuda3std3__45__cpo5beginE)
_ZN39_INTERNAL_2922a3d2_4_k_cu_efda6b31_70794cuda3std3__45__cpo5beginE:
	.zero		1
	.type		_ZN39_INTERNAL_2922a3d2_4_k_cu_efda6b31_70794cuda3std3__441_GLOBAL__N__2922a3d2_4_k_cu_efda6b31_70796ignoreE,@object
	.size		_ZN39_INTERNAL_2922a3d2_4_k_cu_efda6b31_70794cuda3std3__441_GLOBAL__N__2922a3d2_4_k_cu_efda6b31_70796ignoreE,(_ZN39_INTERNAL_2922a3d2_4_k_cu_efda6b31_70794cute7productE - _ZN39_INTERNAL_2922a3d2_4_k_cu_efda6b31_70794cuda3std3__441_GLOBAL__N__2922a3d2_4_k_cu_efda6b31_70796ignoreE)
_ZN39_INTERNAL_2922a3d2_4_k_cu_efda6b31_70794cuda3std3__441_GLOBAL__N__2922a3d2_4_k_cu_efda6b31_70796ignoreE:
	.zero		1
	.type		_ZN39_INTERNAL_2922a3d2_4_k_cu_efda6b31_70794cute7productE,@object
	.size		_ZN39_INTERNAL_2922a3d2_4_k_cu_efda6b31_70794cute7productE,(_ZN39_INTERNAL_2922a3d2_4_k_cu_efda6b31_70794cuda3std3__45__cpo3endE - _ZN39_INTERNAL_2922a3d2_4_k_cu_efda6b31_70794cute7productE)
_ZN39_INTERNAL_2922a3d2_4_k_cu_efda6b31_70794cute7productE:
	.zero		1
	.type		_ZN39_INTERNAL_2922a3d2_4_k_cu_efda6b31_70794cuda3std3__45__cpo3endE,@object
	.size		_ZN39_INTERNAL_2922a3d2_4_k_cu_efda6b31_70794cuda3std3__45__cpo3endE,(_ZN39_INTERNAL_2922a3d2_4_k_cu_efda6b31_70794cuda3std3__419piecewise_constructE - _ZN39_INTERNAL_2922a3d2_4_k_cu_efda6b31_70794cuda3std3__45__cpo3endE)
_ZN39_INTERNAL_2922a3d2_4_k_cu_efda6b31_70794cuda3std3__45__cpo3endE:
	.zero		1
	.type		_ZN39_INTERNAL_2922a3d2_4_k_cu_efda6b31_70794cuda3std3__419piecewise_constructE,@object
	.size		_ZN39_INTERNAL_2922a3d2_4_k_cu_efda6b31_70794cuda3std3__419piecewise_constructE,(_ZN39_INTERNAL_2922a3d2_4_k_cu_efda6b31_70794cuda3std3__45__cpo4cendE - _ZN39_INTERNAL_2922a3d2_4_k_cu_efda6b31_70794cuda3std3__419piecewise_constructE)
_ZN39_INTERNAL_2922a3d2_4_k_cu_efda6b31_70794cuda3std3__419piecewise_constructE:
	.zero		1
	.type		_ZN39_INTERNAL_2922a3d2_4_k_cu_efda6b31_70794cuda3std3__45__cpo4cendE,@object
	.size		_ZN39_INTERNAL_2922a3d2_4_k_cu_efda6b31_70794cuda3std3__45__cpo4cendE,(_ZN39_INTERNAL_2922a3d2_4_k_cu_efda6b31_70794cuda3std6ranges3__45__cpo4swapE - _ZN39_INTERNAL_2922a3d2_4_k_cu_efda6b31_70794cuda3std3__45__cpo4cendE)
_ZN39_INTERNAL_2922a3d2_4_k_cu_efda6b31_70794cuda3std3__45__cpo4cendE:
	.zero		1
	.type		_ZN39_INTERNAL_2922a3d2_4_k_cu_efda6b31_70794cuda3std6ranges3__45__cpo4swapE,@object
	.size		_ZN39_INTERNAL_2922a3d2_4_k_cu_efda6b31_70794cuda3std6ranges3__45__cpo4swapE,(.L_8 - _ZN39_INTERNAL_2922a3d2_4_k_cu_efda6b31_70794cuda3std6ranges3__45__cpo4swapE)
_ZN39_INTERNAL_2922a3d2_4_k_cu_efda6b31_70794cuda3std6ranges3__45__cpo4swapE:
	.zero		1
.L_8:


//--------------------- .nv.constant0._ZN7cutlass13device_kernelINS_4gemm6kernel13GemmUniversalIN4cute5tupleIJiiiiEEENS1_10collective13CollectiveMmaINS1_34MainloopSm90TmaGmmaWarpSpecializedILi5ENS5_IJNS4_1CILi2EEESB_NSA_ILi1EEEEEENS1_35KernelTmaWarpSpecializedCooperativeEEENS5_IJNSA_ILi256EEESG_NSA_ILi32EEEEEENS_10tfloat32_tENS5_IJlSC_lEEESJ_SK_NS4_8TiledMMAINS4_8MMA_AtomIJNS4_4SM904GMMA30MMA_64x256x8_F32TF32TF32_SS_TNILNSO_7ScaleInE1ELSQ_1EEEEEENS4_6LayoutINS5_IJSB_SC_SC_EEENS5_IJSC_NSA_ILi0EEESV_EEEEENS5_IJNS4_10UnderscoreESY_SY_EEEEENS4_23SM90_TMA_LOAD_MULTICASTENS4_14ComposedLayoutINS4_7SwizzleILi3ELi4ELi3EEENS4_18smem_ptr_flag_bitsILi32EEENST_INS5_IJNSA_ILi8EEESH_EEENS5_IJSH_SC_EEEEEEEvNS4_8identityES11_S1B_vS1C_EENS_8epilogue10collective6detail29Sm90TmaWarpSpecializedAdapterINS1F_15DefaultEpilogueISJ_SK_SK_NS1E_6thread17LinearCombinationISJ_Li1EffLNS1J_9ScaleType4KindE0ELNS_15FloatRoundStyleE2ESJ_EENS1_15EpilogueDefaultEEEEEvvEEEEvNT_6ParamsE --------------------------
	.section	.nv.constant0._ZN7cutlass13device_kernelINS_4gemm6kernel13GemmUniversalIN4cute5tupleIJiiiiEEENS1_10collective13CollectiveMmaINS1_34MainloopSm90TmaGmmaWarpSpecializedILi5ENS5_IJNS4_1CILi2EEESB_NSA_ILi1EEEEEENS1_35KernelTmaWarpSpecializedCooperativeEEENS5_IJNSA_ILi256EEESG_NSA_ILi32EEEEEENS_10tfloat32_tENS5_IJlSC_lEEESJ_SK_NS4_8TiledMMAINS4_8MMA_AtomIJNS4_4SM904GMMA30MMA_64x256x8_F32TF32TF32_SS_TNILNSO_7ScaleInE1ELSQ_1EEEEEENS4_6LayoutINS5_IJSB_SC_SC_EEENS5_IJSC_NSA_ILi0EEESV_EEEEENS5_IJNS4_10UnderscoreESY_SY_EEEEENS4_23SM90_TMA_LOAD_MULTICASTENS4_14ComposedLayoutINS4_7SwizzleILi3ELi4ELi3EEENS4_18smem_ptr_flag_bitsILi32EEENST_INS5_IJNSA_ILi8EEESH_EEENS5_IJSH_SC_EEEEEEEvNS4_8identityES11_S1B_vS1C_EENS_8epilogue10collective6detail29Sm90TmaWarpSpecializedAdapterINS1F_15DefaultEpilogueISJ_SK_SK_NS1E_6thread17LinearCombinationISJ_Li1EffLNS1J_9ScaleType4KindE0ELNS_15FloatRoundStyleE2ESJ_EENS1_15EpilogueDefaultEEEEEvvEEEEvNT_6ParamsE,"a",@progbits
	.sectionflags	@""
	.align	4
.nv.constant0._ZN7cutlass13device_kernelINS_4gemm6kernel13GemmUniversalIN4cute5tupleIJiiiiEEENS1_10collective13CollectiveMmaINS1_34MainloopSm90TmaGmmaWarpSpecializedILi5ENS5_IJNS4_1CILi2EEESB_NSA_ILi1EEEEEENS1_35KernelTmaWarpSpecializedCooperativeEEENS5_IJNSA_ILi256EEESG_NSA_ILi32EEEEEENS_10tfloat32_tENS5_IJlSC_lEEESJ_SK_NS4_8TiledMMAINS4_8MMA_AtomIJNS4_4SM904GMMA30MMA_64x256x8_F32TF32TF32_SS_TNILNSO_7ScaleInE1ELSQ_1EEEEEENS4_6LayoutINS5_IJSB_SC_SC_EEENS5_IJSC_NSA_ILi0EEESV_EEEEENS5_IJNS4_10UnderscoreESY_SY_EEEEENS4_23SM90_TMA_LOAD_MULTICASTENS4_14ComposedLayoutINS4_7SwizzleILi3ELi4ELi3EEENS4_18smem_ptr_flag_bitsILi32EEENST_INS5_IJNSA_ILi8EEESH_EEENS5_IJSH_SC_EEEEEEEvNS4_8identityES11_S1B_vS1C_EENS_8epilogue10collective6detail29Sm90TmaWarpSpecializedAdapterINS1F_15DefaultEpilogueISJ_SK_SK_NS1E_6thread17LinearCombinationISJ_Li1EffLNS1J_9ScaleType4KindE0ELNS_15FloatRoundStyleE2ESJ_EENS1_15EpilogueDefaultEEEEEvvEEEEvNT_6ParamsE:
	.zero		1664


//--------------------- SYMBOLS --------------------------

	.type		.nv.reservedSmem.offset0,@object
	.size		.nv.reservedSmem.offset0,0x4
	.type		__assertfail,@function
